//
// Generated by NVIDIA NVVM Compiler
//
// Compiler Build ID: CL-36424714
// Cuda compilation tools, release 13.0, V13.0.88
// Based on NVVM 20.0.0
//

.version 9.0
.target sm_100
.address_size 64

	// .globl	_Z23geokerr_improved_kernelPKdS0_S0_S0_S0_S0_PdS1_S1_S1_iid

.visible .entry _Z23geokerr_improved_kernelPKdS0_S0_S0_S0_S0_PdS1_S1_S1_iid(
	.param .u64 .ptr .align 1 _Z23geokerr_improved_kernelPKdS0_S0_S0_S0_S0_PdS1_S1_S1_iid_param_0,
	.param .u64 .ptr .align 1 _Z23geokerr_improved_kernelPKdS0_S0_S0_S0_S0_PdS1_S1_S1_iid_param_1,
	.param .u64 .ptr .align 1 _Z23geokerr_improved_kernelPKdS0_S0_S0_S0_S0_PdS1_S1_S1_iid_param_2,
	.param .u64 .ptr .align 1 _Z23geokerr_improved_kernelPKdS0_S0_S0_S0_S0_PdS1_S1_S1_iid_param_3,
	.param .u64 .ptr .align 1 _Z23geokerr_improved_kernelPKdS0_S0_S0_S0_S0_PdS1_S1_S1_iid_param_4,
	.param .u64 .ptr .align 1 _Z23geokerr_improved_kernelPKdS0_S0_S0_S0_S0_PdS1_S1_S1_iid_param_5,
	.param .u64 .ptr .align 1 _Z23geokerr_improved_kernelPKdS0_S0_S0_S0_S0_PdS1_S1_S1_iid_param_6,
	.param .u64 .ptr .align 1 _Z23geokerr_improved_kernelPKdS0_S0_S0_S0_S0_PdS1_S1_S1_iid_param_7,
	.param .u64 .ptr .align 1 _Z23geokerr_improved_kernelPKdS0_S0_S0_S0_S0_PdS1_S1_S1_iid_param_8,
	.param .u64 .ptr .align 1 _Z23geokerr_improved_kernelPKdS0_S0_S0_S0_S0_PdS1_S1_S1_iid_param_9,
	.param .u32 _Z23geokerr_improved_kernelPKdS0_S0_S0_S0_S0_PdS1_S1_S1_iid_param_10,
	.param .u32 _Z23geokerr_improved_kernelPKdS0_S0_S0_S0_S0_PdS1_S1_S1_iid_param_11,
	.param .f64 _Z23geokerr_improved_kernelPKdS0_S0_S0_S0_S0_PdS1_S1_S1_iid_param_12
)
{
	.reg .pred 	%p<27>;
	.reg .b32 	%r<11>;
	.reg .b64 	%rd<32>;
	.reg .b64 	%fd<159>;

	ld.param.u64 	%rd5, [_Z23geokerr_improved_kernelPKdS0_S0_S0_S0_S0_PdS1_S1_S1_iid_param_0];
	ld.param.u64 	%rd6, [_Z23geokerr_improved_kernelPKdS0_S0_S0_S0_S0_PdS1_S1_S1_iid_param_1];
	ld.param.u64 	%rd7, [_Z23geokerr_improved_kernelPKdS0_S0_S0_S0_S0_PdS1_S1_S1_iid_param_2];
	ld.param.u64 	%rd8, [_Z23geokerr_improved_kernelPKdS0_S0_S0_S0_S0_PdS1_S1_S1_iid_param_3];
	ld.param.u64 	%rd9, [_Z23geokerr_improved_kernelPKdS0_S0_S0_S0_S0_PdS1_S1_S1_iid_param_4];
	ld.param.u64 	%rd10, [_Z23geokerr_improved_kernelPKdS0_S0_S0_S0_S0_PdS1_S1_S1_iid_param_5];
	ld.param.u64 	%rd11, [_Z23geokerr_improved_kernelPKdS0_S0_S0_S0_S0_PdS1_S1_S1_iid_param_6];
	ld.param.u64 	%rd12, [_Z23geokerr_improved_kernelPKdS0_S0_S0_S0_S0_PdS1_S1_S1_iid_param_7];
	ld.param.u64 	%rd13, [_Z23geokerr_improved_kernelPKdS0_S0_S0_S0_S0_PdS1_S1_S1_iid_param_8];
	ld.param.u64 	%rd14, [_Z23geokerr_improved_kernelPKdS0_S0_S0_S0_S0_PdS1_S1_S1_iid_param_9];
	ld.param.u32 	%r5, [_Z23geokerr_improved_kernelPKdS0_S0_S0_S0_S0_PdS1_S1_S1_iid_param_10];
	ld.param.u32 	%r4, [_Z23geokerr_improved_kernelPKdS0_S0_S0_S0_S0_PdS1_S1_S1_iid_param_11];
	mov.u32 	%r6, %ctaid.x;
	mov.u32 	%r7, %ntid.x;
	mov.u32 	%r8, %tid.x;
	mad.lo.s32 	%r1, %r6, %r7, %r8;
	setp.ge.s32 	%p1, %r1, %r5;
	@%p1 bra 	$L__BB0_8;
	cvta.to.global.u64 	%rd15, %rd6;
	cvta.to.global.u64 	%rd16, %rd7;
	cvta.to.global.u64 	%rd17, %rd5;
	cvta.to.global.u64 	%rd18, %rd8;
	cvta.to.global.u64 	%rd19, %rd9;
	cvta.to.global.u64 	%rd20, %rd10;
	cvta.to.global.u64 	%rd21, %rd11;
	cvta.to.global.u64 	%rd22, %rd12;
	cvta.to.global.u64 	%rd23, %rd13;
	cvta.to.global.u64 	%rd24, %rd14;
	mul.wide.s32 	%rd25, %r1, 8;
	add.s64 	%rd26, %rd15, %rd25;
	ld.global.f64 	%fd1, [%rd26];
	add.s64 	%rd27, %rd16, %rd25;
	ld.global.f64 	%fd2, [%rd27];
	add.s64 	%rd28, %rd17, %rd25;
	ld.global.f64 	%fd34, [%rd28];
	add.s64 	%rd29, %rd18, %rd25;
	ld.global.f64 	%fd3, [%rd29];
	add.s64 	%rd30, %rd19, %rd25;
	ld.global.f64 	%fd4, [%rd30];
	add.s64 	%rd31, %rd20, %rd25;
	ld.global.f64 	%fd35, [%rd31];
	add.s64 	%rd1, %rd21, %rd25;
	add.s64 	%rd2, %rd22, %rd25;
	add.s64 	%rd3, %rd23, %rd25;
	add.s64 	%rd4, %rd24, %rd25;
	mul.f64 	%fd36, %fd1, %fd1;
	add.f64 	%fd37, %fd1, %fd1;
	sub.f64 	%fd38, %fd36, %fd37;
	mul.f64 	%fd6, %fd34, %fd34;
	add.f64 	%fd39, %fd38, %fd6;
	add.f64 	%fd40, %fd36, %fd6;
	mul.f64 	%fd41, %fd3, %fd40;
	mul.f64 	%fd7, %fd34, %fd4;
	sub.f64 	%fd42, %fd41, %fd7;
	mul.f64 	%fd43, %fd42, %fd42;
	mul.f64 	%fd8, %fd34, %fd3;
	sub.f64 	%fd44, %fd4, %fd8;
	fma.rn.f64 	%fd9, %fd44, %fd44, %fd35;
	mul.f64 	%fd45, %fd39, %fd9;
	mul.f64 	%fd46, %fd2, %fd2;
	mov.f64 	%fd47, 0d3FF0000000000000;
	sub.f64 	%fd48, %fd47, %fd46;
	setp.lt.f64 	%p2, %fd48, 0d3E45798EE2308C3A;
	selp.f64 	%fd49, 0d3E45798EE2308C3A, %fd48, %p2;
	fma.rn.f64 	%fd50, %fd3, %fd3, 0dBFF0000000000000;
	mul.f64 	%fd10, %fd6, %fd50;
	mul.f64 	%fd11, %fd4, %fd4;
	div.rn.f64 	%fd51, %fd11, %fd49;
	add.f64 	%fd52, %fd10, %fd51;
	mul.f64 	%fd53, %fd46, %fd52;
	setp.lt.f64 	%p3, %fd43, %fd45;
	setp.lt.f64 	%p4, %fd35, %fd53;
	or.pred  	%p5, %p3, %p4;
	mov.f64 	%fd155, 0d7FF8000000000000;
	mov.f64 	%fd156, %fd155;
	mov.f64 	%fd157, %fd155;
	mov.f64 	%fd158, %fd155;
	@%p5 bra 	$L__BB0_7;
	ld.param.f64 	%fd147, [_Z23geokerr_improved_kernelPKdS0_S0_S0_S0_S0_PdS1_S1_S1_iid_param_12];
	setp.lt.s32 	%p6, %r4, 1;
	setp.leu.f64 	%p7, %fd147, 0d0000000000000000;
	mov.f64 	%fd157, 0d0000000000000000;
	or.pred  	%p8, %p6, %p7;
	mov.f64 	%fd155, %fd1;
	mov.f64 	%fd156, %fd2;
	mov.f64 	%fd158, %fd157;
	@%p8 bra 	$L__BB0_7;
	ld.param.f64 	%fd148, [_Z23geokerr_improved_kernelPKdS0_S0_S0_S0_S0_PdS1_S1_S1_iid_param_12];
	cvt.rn.f64.s32 	%fd57, %r4;
	div.rn.f64 	%fd12, %fd148, %fd57;
	mov.f64 	%fd58, 0d3FF0000000000000;
	sub.f64 	%fd59, %fd58, %fd6;
	max.f64 	%fd60, %fd59, 0d0000000000000000;
	sqrt.rn.f64 	%fd61, %fd60;
	add.f64 	%fd62, %fd61, 0d3FF0000000000000;
	add.f64 	%fd13, %fd62, 0d3E45798EE2308C3A;
	mul.f64 	%fd14, %fd62, 0d3FF199999999999A;
	mov.f64 	%fd150, 0d0000000000000000;
	mov.b32 	%r10, 0;
	mov.f64 	%fd158, %fd150;
	mov.f64 	%fd157, %fd150;
	mov.f64 	%fd156, %fd2;
	mov.f64 	%fd155, %fd1;
	bra.uni 	$L__BB0_5;
$L__BB0_4:
	ld.param.f64 	%fd149, [_Z23geokerr_improved_kernelPKdS0_S0_S0_S0_S0_PdS1_S1_S1_iid_param_12];
	add.s32 	%r10, %r10, 1;
	setp.ge.s32 	%p24, %r10, %r4;
	setp.geu.f64 	%p25, %fd150, %fd149;
	or.pred  	%p26, %p24, %p25;
	@%p26 bra 	$L__BB0_7;
$L__BB0_5:
	mul.f64 	%fd63, %fd155, %fd155;
	add.f64 	%fd64, %fd155, %fd155;
	sub.f64 	%fd65, %fd63, %fd64;
	add.f64 	%fd66, %fd6, %fd65;
	add.f64 	%fd67, %fd6, %fd63;
	mul.f64 	%fd68, %fd3, %fd67;
	sub.f64 	%fd69, %fd68, %fd7;
	mul.f64 	%fd70, %fd69, %fd69;
	mul.f64 	%fd71, %fd9, %fd66;
	sub.f64 	%fd20, %fd70, %fd71;
	mul.f64 	%fd72, %fd156, %fd156;
	mov.f64 	%fd73, 0d3FF0000000000000;
	sub.f64 	%fd74, %fd73, %fd72;
	setp.lt.f64 	%p9, %fd74, 0d3E45798EE2308C3A;
	selp.f64 	%fd75, 0d3E45798EE2308C3A, %fd74, %p9;
	div.rn.f64 	%fd76, %fd11, %fd75;
	add.f64 	%fd77, %fd10, %fd76;
	mul.f64 	%fd78, %fd72, %fd77;
	sub.f64 	%fd21, %fd35, %fd78;
	mul.f64 	%fd79, %fd6, %fd156;
	fma.rn.f64 	%fd22, %fd156, %fd79, %fd63;
	min.f64 	%fd80, %fd22, %fd66;
	setp.lt.f64 	%p10, %fd80, 0d3E45798EE2308C3A;
	@%p10 bra 	$L__BB0_7;
	setp.lt.f64 	%p11, %fd20, 0d0000000000000000;
	selp.f64 	%fd81, 0d0000000000000000, %fd20, %p11;
	setp.lt.f64 	%p12, %fd21, 0d0000000000000000;
	selp.f64 	%fd82, 0d0000000000000000, %fd21, %p12;
	sqrt.rn.f64 	%fd83, %fd81;
	div.rn.f64 	%fd84, %fd83, %fd22;
	sqrt.rn.f64 	%fd85, %fd82;
	div.rn.f64 	%fd86, %fd85, %fd22;
	setp.gt.f64 	%p13, %fd155, %fd1;
	setp.eq.s32 	%p14, %r10, 0;
	neg.f64 	%fd87, %fd84;
	selp.f64 	%fd88, %fd87, %fd84, %p14;
	selp.f64 	%fd89, %fd88, %fd84, %p13;
	setp.lt.f64 	%p15, %fd156, %fd2;
	neg.f64 	%fd90, %fd86;
	selp.f64 	%fd91, %fd90, %fd86, %p14;
	selp.f64 	%fd92, %fd91, %fd86, %p15;
	setp.lt.f64 	%p16, %fd81, 0d3E45798EE2308C3A;
	selp.f64 	%fd93, 0d0000000000000000, %fd89, %p16;
	setp.lt.f64 	%p17, %fd82, 0d3E45798EE2308C3A;
	selp.f64 	%fd94, 0d0000000000000000, %fd92, %p17;
	mul.f64 	%fd95, %fd93, 0d3FE0000000000000;
	fma.rn.f64 	%fd96, %fd12, %fd95, %fd155;
	mul.f64 	%fd97, %fd94, 0d3FE0000000000000;
	fma.rn.f64 	%fd98, %fd12, %fd97, %fd156;
	max.f64 	%fd99, %fd96, 0d3FE0000000000000;
	min.f64 	%fd100, %fd98, 0d3FF0000000000000;
	max.f64 	%fd101, %fd100, 0dBFF0000000000000;
	mul.f64 	%fd102, %fd99, %fd99;
	add.f64 	%fd103, %fd99, %fd99;
	sub.f64 	%fd104, %fd102, %fd103;
	add.f64 	%fd105, %fd6, %fd104;
	add.f64 	%fd106, %fd6, %fd102;
	mul.f64 	%fd107, %fd3, %fd106;
	sub.f64 	%fd108, %fd107, %fd7;
	mul.f64 	%fd109, %fd108, %fd108;
	mul.f64 	%fd110, %fd9, %fd105;
	sub.f64 	%fd111, %fd109, %fd110;
	mul.f64 	%fd112, %fd101, %fd101;
	mov.f64 	%fd113, 0d3FF0000000000000;
	sub.f64 	%fd114, %fd113, %fd112;
	setp.lt.f64 	%p18, %fd114, 0d3E45798EE2308C3A;
	selp.f64 	%fd115, 0d3E45798EE2308C3A, %fd114, %p18;
	div.rn.f64 	%fd116, %fd11, %fd115;
	add.f64 	%fd117, %fd10, %fd116;
	mul.f64 	%fd118, %fd112, %fd117;
	sub.f64 	%fd119, %fd35, %fd118;
	setp.lt.f64 	%p19, %fd111, 0d0000000000000000;
	selp.f64 	%fd120, 0d0000000000000000, %fd111, %p19;
	setp.lt.f64 	%p20, %fd119, 0d0000000000000000;
	selp.f64 	%fd121, 0d0000000000000000, %fd119, %p20;
	mul.f64 	%fd122, %fd6, %fd101;
	fma.rn.f64 	%fd123, %fd101, %fd122, %fd102;
	sqrt.rn.f64 	%fd124, %fd120;
	div.rn.f64 	%fd125, %fd124, %fd123;
	sqrt.rn.f64 	%fd126, %fd121;
	div.rn.f64 	%fd127, %fd126, %fd123;
	mul.f64 	%fd128, %fd93, %fd125;
	setp.lt.f64 	%p21, %fd128, 0d0000000000000000;
	neg.f64 	%fd129, %fd125;
	selp.f64 	%fd130, %fd129, %fd125, %p21;
	mul.f64 	%fd131, %fd94, %fd127;
	setp.lt.f64 	%p22, %fd131, 0d0000000000000000;
	neg.f64 	%fd132, %fd127;
	selp.f64 	%fd133, %fd132, %fd127, %p22;
	fma.rn.f64 	%fd134, %fd12, %fd130, %fd155;
	fma.rn.f64 	%fd135, %fd12, %fd133, %fd156;
	max.f64 	%fd155, %fd13, %fd134;
	min.f64 	%fd136, %fd135, 0d3FF0000000000000;
	max.f64 	%fd156, %fd136, 0dBFF0000000000000;
	mul.f64 	%fd137, %fd156, %fd156;
	sub.f64 	%fd138, %fd113, %fd137;
	max.f64 	%fd139, %fd138, 0d3E45798EE2308C3A;
	div.rn.f64 	%fd140, %fd4, %fd139;
	add.f64 	%fd141, %fd8, %fd140;
	div.rn.f64 	%fd142, %fd141, %fd22;
	fma.rn.f64 	%fd143, %fd155, %fd155, %fd6;
	mul.f64 	%fd144, %fd7, %fd138;
	fma.rn.f64 	%fd145, %fd3, %fd143, %fd144;
	div.rn.f64 	%fd146, %fd145, %fd22;
	fma.rn.f64 	%fd157, %fd12, %fd142, %fd157;
	fma.rn.f64 	%fd158, %fd12, %fd146, %fd158;
	add.f64 	%fd150, %fd12, %fd150;
	setp.geu.f64 	%p23, %fd155, %fd14;
	@%p23 bra 	$L__BB0_4;
$L__BB0_7:
	st.global.f64 	[%rd1], %fd155;
	st.global.f64 	[%rd2], %fd156;
	st.global.f64 	[%rd3], %fd157;
	st.global.f64 	[%rd4], %fd158;
$L__BB0_8:
	ret;

}


// ===== COMPILED SASS (sm_100) =====

	.target	sm_100

	.elftype	@"ET_EXEC"


//--------------------- .note.nv.tkinfo           --------------------------
	.section	.note.nv.tkinfo,"",@"SHT_NOTE"
	.sectionflags	@"SHF_NOTE_NV_TKINFO"
	.tkinfo
        /*0018*/ 	.word	0x00000002
        /*0030*/ 	.string	""
        /*0030*/ 	.string	"ptxas"
        /*0030*/ 	.string	"Cuda compilation tools, release 13.0, V13.0.88"
        /*0030*/ 	.string	"Build cuda_13.0.r13.0/compiler.36424714_0"
        /*0030*/ 	.string	"-arch sm_100 -m 64 "



//--------------------- .note.nv.cuinfo           --------------------------
	.section	.note.nv.cuinfo,"",@"SHT_NOTE"
	.sectionflags	@"SHF_NOTE_NV_CUINFO"
        /*0018*/ 	.short	0x0002
        /*001a*/ 	.short	0x0064
        /*001c*/ 	.short	0x0082
	.zero		2


//--------------------- .nv.info                  --------------------------
	.section	.nv.info,"",@"SHT_CUDA_INFO"
	.align	4


	//----- nvinfo : EIATTR_REGCOUNT
	.align		4
        /*0000*/ 	.byte	0x04, 0x2f
        /*0002*/ 	.short	(.L_1 - .L_0)
	.align		4
.L_0:
        /*0004*/ 	.word	index@(_Z23geokerr_improved_kernelPKdS0_S0_S0_S0_S0_PdS1_S1_S1_iid)
        /*0008*/ 	.word	0x00000056


	//----- nvinfo : EIATTR_FRAME_SIZE
	.align		4
.L_1:
        /*000c*/ 	.byte	0x04, 0x11
        /*000e*/ 	.short	(.L_3 - .L_2)
	.align		4
.L_2:
        /*0010*/ 	.word	index@($__internal_1_$__cuda_sm20_dsqrt_rn_f64_mediumpath_v1)
        /*0014*/ 	.word	0x00000000


	//----- nvinfo : EIATTR_FRAME_SIZE
	.align		4
.L_3:
        /*0018*/ 	.byte	0x04, 0x11
        /*001a*/ 	.short	(.L_5 - .L_4)
	.align		4
.L_4:
        /*001c*/ 	.word	index@($__internal_0_$__cuda_sm20_div_rn_f64_full)
        /*0020*/ 	.word	0x00000000


	//----- nvinfo : EIATTR_FRAME_SIZE
	.align		4
.L_5:
        /*0024*/ 	.byte	0x04, 0x11
        /*0026*/ 	.short	(.L_7 - .L_6)
	.align		4
.L_6:
        /*0028*/ 	.word	index@(_Z23geokerr_improved_kernelPKdS0_S0_S0_S0_S0_PdS1_S1_S1_iid)
        /*002c*/ 	.word	0x00000000


	//----- nvinfo : EIATTR_MIN_STACK_SIZE
	.align		4
.L_7:
        /*0030*/ 	.byte	0x04, 0x12
        /*0032*/ 	.short	(.L_9 - .L_8)
	.align		4
.L_8:
        /*0034*/ 	.word	index@(_Z23geokerr_improved_kernelPKdS0_S0_S0_S0_S0_PdS1_S1_S1_iid)
        /*0038*/ 	.word	0x00000000
.L_9:


//--------------------- .nv.compat                --------------------------
	.section	.nv.compat,"",@"SHT_CUDA_COMPAT_INFO"
	.align	4
        /*0000*/ 	.byte	0x02, 0x09, 0x00, 0x00, 0x02, 0x02, 0x01, 0x00, 0x02, 0x05, 0x05, 0x00, 0x03, 0x07, 0x01, 0x01
        /*0010*/ 	.byte	0x02, 0x03, 0x00, 0x00, 0x02, 0x06, 0x01, 0x00, 0x04, 0x0b, 0x08, 0x00, 0x01, 0x00, 0x00, 0x00
        /*0020*/ 	.byte	0x00, 0x00, 0x00, 0x00


//--------------------- .nv.info._Z23geokerr_improved_kernelPKdS0_S0_S0_S0_S0_PdS1_S1_S1_iid --------------------------
	.section	.nv.info._Z23geokerr_improved_kernelPKdS0_S0_S0_S0_S0_PdS1_S1_S1_iid,"",@"SHT_CUDA_INFO"
	.sectionflags	@""
	.align	4


	//----- nvinfo : EIATTR_CUDA_API_VERSION
	.align		4
        /*0000*/ 	.byte	0x04, 0x37
        /*0002*/ 	.short	(.L_11 - .L_10)
.L_10:
        /*0004*/ 	.word	0x00000082


	//----- nvinfo : EIATTR_KPARAM_INFO
	.align		4
.L_11:
        /*0008*/ 	.byte	0x04, 0x17
        /*000a*/ 	.short	(.L_13 - .L_12)
.L_12:
        /*000c*/ 	.word	0x00000000
        /*0010*/ 	.short	0x000c
        /*0012*/ 	.short	0x0058
        /*0014*/ 	.byte	0x00, 0xf0, 0x21, 0x00


	//----- nvinfo : EIATTR_KPARAM_INFO
	.align		4
.L_13:
        /*0018*/ 	.byte	0x04, 0x17
        /*001a*/ 	.short	(.L_15 - .L_14)
.L_14:
        /*001c*/ 	.word	0x00000000
        /*0020*/ 	.short	0x000b
        /*0022*/ 	.short	0x0054
        /*0024*/ 	.byte	0x00, 0xf0, 0x11, 0x00


	//----- nvinfo : EIATTR_KPARAM_INFO
	.align		4
.L_15:
        /*0028*/ 	.byte	0x04, 0x17
        /*002a*/ 	.short	(.L_17 - .L_16)
.L_16:
        /*002c*/ 	.word	0x00000000
        /*0030*/ 	.short	0x000a
        /*0032*/ 	.short	0x0050
        /*0034*/ 	.byte	0x00, 0xf0, 0x11, 0x00


	//----- nvinfo : EIATTR_KPARAM_INFO
	.align		4
.L_17:
        /*0038*/ 	.byte	0x04, 0x17
        /*003a*/ 	.short	(.L_19 - .L_18)
.L_18:
        /*003c*/ 	.word	0x00000000
        /*0040*/ 	.short	0x0009
        /*0042*/ 	.short	0x0048
        /*0044*/ 	.byte	0x00, 0xf5, 0x21, 0x00


	//----- nvinfo : EIATTR_KPARAM_INFO
	.align		4
.L_19:
        /*0048*/ 	.byte	0x04, 0x17
        /*004a*/ 	.short	(.L_21 - .L_20)
.L_20:
        /*004c*/ 	.word	0x00000000
        /*0050*/ 	.short	0x0008
        /*0052*/ 	.short	0x0040
        /*0054*/ 	.byte	0x00, 0xf5, 0x21, 0x00


	//----- nvinfo : EIATTR_KPARAM_INFO
	.align		4
.L_21:
        /*0058*/ 	.byte	0x04, 0x17
        /*005a*/ 	.short	(.L_23 - .L_22)
.L_22:
        /*005c*/ 	.word	0x00000000
        /*0060*/ 	.short	0x0007
        /*0062*/ 	.short	0x0038
        /*0064*/ 	.byte	0x00, 0xf5, 0x21, 0x00


	//----- nvinfo : EIATTR_KPARAM_INFO
	.align		4
.L_23:
        /*0068*/ 	.byte	0x04, 0x17
        /*006a*/ 	.short	(.L_25 - .L_24)
.L_24:
        /*006c*/ 	.word	0x00000000
        /*0070*/ 	.short	0x0006
        /*0072*/ 	.short	0x0030
        /*0074*/ 	.byte	0x00, 0xf5, 0x21, 0x00


	//----- nvinfo : EIATTR_KPARAM_INFO
	.align		4
.L_25:
        /*0078*/ 	.byte	0x04, 0x17
        /*007a*/ 	.short	(.L_27 - .L_26)
.L_26:
        /*007c*/ 	.word	0x00000000
        /*0080*/ 	.short	0x0005
        /*0082*/ 	.short	0x0028
        /*0084*/ 	.byte	0x00, 0xf5, 0x21, 0x00


	//----- nvinfo : EIATTR_KPARAM_INFO
	.align		4
.L_27:
        /*0088*/ 	.byte	0x04, 0x17
        /*008a*/ 	.short	(.L_29 - .L_28)
.L_28:
        /*008c*/ 	.word	0x00000000
        /*0090*/ 	.short	0x0004
        /*0092*/ 	.short	0x0020
        /*0094*/ 	.byte	0x00, 0xf5, 0x21, 0x00


	//----- nvinfo : EIATTR_KPARAM_INFO
	.align		4
.L_29:
        /*0098*/ 	.byte	0x04, 0x17
        /*009a*/ 	.short	(.L_31 - .L_30)
.L_30:
        /*009c*/ 	.word	0x00000000
        /*00a0*/ 	.short	0x0003
        /*00a2*/ 	.short	0x0018
        /*00a4*/ 	.byte	0x00, 0xf5, 0x21, 0x00


	//----- nvinfo : EIATTR_KPARAM_INFO
	.align		4
.L_31:
        /*00a8*/ 	.byte	0x04, 0x17
        /*00aa*/ 	.short	(.L_33 - .L_32)
.L_32:
        /*00ac*/ 	.word	0x00000000
        /*00b0*/ 	.short	0x0002
        /*00b2*/ 	.short	0x0010
        /*00b4*/ 	.byte	0x00, 0xf5, 0x21, 0x00


	//----- nvinfo : EIATTR_KPARAM_INFO
	.align		4
.L_33:
        /*00b8*/ 	.byte	0x04, 0x17
        /*00ba*/ 	.short	(.L_35 - .L_34)
.L_34:
        /*00bc*/ 	.word	0x00000000
        /*00c0*/ 	.short	0x0001
        /*00c2*/ 	.short	0x0008
        /*00c4*/ 	.byte	0x00, 0xf5, 0x21, 0x00


	//----- nvinfo : EIATTR_KPARAM_INFO
	.align		4
.L_35:
        /*00c8*/ 	.byte	0x04, 0x17
        /*00ca*/ 	.short	(.L_37 - .L_36)
.L_36:
        /*00cc*/ 	.word	0x00000000
        /*00d0*/ 	.short	0x0000
        /*00d2*/ 	.short	0x0000
        /*00d4*/ 	.byte	0x00, 0xf5, 0x21, 0x00


	//----- nvinfo : EIATTR_SPARSE_MMA_MASK
	.align		4
.L_37:
        /*00d8*/ 	.byte	0x03, 0x50
        /*00da*/ 	.short	0x0000


	//----- nvinfo : EIATTR_MAXREG_COUNT
	.align		4
        /*00dc*/ 	.byte	0x03, 0x1b
        /*00de*/ 	.short	0x00ff


	//----- nvinfo : EIATTR_MERCURY_ISA_VERSION
	.align		4
        /*00e0*/ 	.byte	0x03, 0x5f
        /*00e2*/ 	.short	0x0101


	//----- nvinfo : EIATTR_VRC_CTA_INIT_COUNT
	.align		4
        /*00e4*/ 	.byte	0x02, 0x4a
	.zero		1
	.zero		1


	//----- nvinfo : EIATTR_EXIT_INSTR_OFFSETS
	.align		4
        /*00e8*/ 	.byte	0x04, 0x1c
        /*00ea*/ 	.short	(.L_39 - .L_38)


	//   ....[0]....
.L_38:
        /*00ec*/ 	.word	0x00000070


	//   ....[1]....
        /*00f0*/ 	.word	0x00002730


	//----- nvinfo : EIATTR_CRS_STACK_SIZE
	.align		4
.L_39:
        /*00f4*/ 	.byte	0x04, 0x1e
        /*00f6*/ 	.short	(.L_41 - .L_40)
.L_40:
        /*00f8*/ 	.word	0x00000000


	//----- nvinfo : EIATTR_CBANK_PARAM_SIZE
	.align		4
.L_41:
        /*00fc*/ 	.byte	0x03, 0x19
        /*00fe*/ 	.short	0x0060


	//----- nvinfo : EIATTR_PARAM_CBANK
	.align		4
        /*0100*/ 	.byte	0x04, 0x0a
        /*0102*/ 	.short	(.L_43 - .L_42)
	.align		4
.L_42:
        /*0104*/ 	.word	index@(.nv.constant0._Z23geokerr_improved_kernelPKdS0_S0_S0_S0_S0_PdS1_S1_S1_iid)
        /*0108*/ 	.short	0x0380
        /*010a*/ 	.short	0x0060


	//----- nvinfo : EIATTR_SW_WAR
	.align		4
.L_43:
        /*010c*/ 	.byte	0x04, 0x36
        /*010e*/ 	.short	(.L_45 - .L_44)
.L_44:
        /*0110*/ 	.word	0x00000008
.L_45:


//--------------------- .nv.callgraph             --------------------------
	.section	.nv.callgraph,"",@"SHT_CUDA_CALLGRAPH"
	.align	4
	.sectionentsize	8
	.align		4
        /*0000*/ 	.word	0x00000000
	.align		4
        /*0004*/ 	.word	0xffffffff
	.align		4
        /*0008*/ 	.word	0x00000000
	.align		4
        /*000c*/ 	.word	0xfffffffe
	.align		4
        /*0010*/ 	.word	0x00000000
	.align		4
        /*0014*/ 	.word	0xfffffffd
	.align		4
        /*0018*/ 	.word	0x00000000
	.align		4
        /*001c*/ 	.word	0xfffffffc


//--------------------- .text._Z23geokerr_improved_kernelPKdS0_S0_S0_S0_S0_PdS1_S1_S1_iid --------------------------
	.section	.text._Z23geokerr_improved_kernelPKdS0_S0_S0_S0_S0_PdS1_S1_S1_iid,"ax",@progbits
	.align	128
        .global         _Z23geokerr_improved_kernelPKdS0_S0_S0_S0_S0_PdS1_S1_S1_iid
        .type           _Z23geokerr_improved_kernelPKdS0_S0_S0_S0_S0_PdS1_S1_S1_iid,@function
        .size           _Z23geokerr_improved_kernelPKdS0_S0_S0_S0_S0_PdS1_S1_S1_iid,(.L_x_45 - _Z23geokerr_improved_kernelPKdS0_S0_S0_S0_S0_PdS1_S1_S1_iid)
        .other          _Z23geokerr_improved_kernelPKdS0_S0_S0_S0_S0_PdS1_S1_S1_iid,@"STO_CUDA_ENTRY STV_DEFAULT"
_Z23geokerr_improved_kernelPKdS0_S0_S0_S0_S0_PdS1_S1_S1_iid:
.text._Z23geokerr_improved_kernelPKdS0_S0_S0_S0_S0_PdS1_S1_S1_iid:
[----:B------:R-:W-:Y:S01]  /*0000*/  LDC R1, c[0x0][0x37c] ;  /* 0x0000df00ff017b82 */ /* 0x000fe20000000800 */
[----:B------:R-:W0:Y:S07]  /*0010*/  S2R R3, SR_TID.X ;  /* 0x0000000000037919 */ /* 0x000e2e0000002100 */
[----:B------:R-:W0:Y:S01]  /*0020*/  S2UR UR4, SR_CTAID.X ;  /* 0x00000000000479c3 */ /* 0x000e220000002500 */
[----:B------:R-:W1:Y:S07]  /*0030*/  LDCU UR5, c[0x0][0x3d0] ;  /* 0x00007a00ff0577ac */ /* 0x000e6e0008000800 */
[----:B------:R-:W0:Y:S02]  /*0040*/  LDC R32, c[0x0][0x360] ;  /* 0x0000d800ff207b82 */ /* 0x000e240000000800 */
[----:B0-----:R-:W-:-:S05]  /*0050*/  IMAD R32, R32, UR4, R3 ;  /* 0x0000000420207c24 */ /* 0x001fca000f8e0203 */
[----:B-1----:R-:W-:-:S13]  /*0060*/  ISETP.GE.AND P0, PT, R32, UR5, PT ;  /* 0x0000000520007c0c */ /* 0x002fda000bf06270 */
[----:B------:R-:W-:Y:S05]  /*0070*/  @P0 EXIT ;  /* 0x000000000000094d */ /* 0x000fea0003800000 */
[----:B------:R-:W0:Y:S01]  /*0080*/  LDC.64 R60, c[0x0][0x390] ;  /* 0x0000e400ff3c7b82 */ /* 0x000e220000000a00 */
[----:B------:R-:W1:Y:S07]  /*0090*/  LDCU.64 UR8, c[0x0][0x358] ;  /* 0x00006b00ff0877ac */ /* 0x000e6e0008000a00 */
[----:B------:R-:W2:Y:S08]  /*00a0*/  LDC.64 R58, c[0x0][0x3a0] ;  /* 0x0000e800ff3a7b82 */ /* 0x000eb00000000a00 */
[----:B------:R-:W3:Y:S01]  /*00b0*/  LDC.64 R56, c[0x0][0x388] ;  /* 0x0000e200ff387b82 */ /* 0x000ee20000000a00 */
[----:B0-----:R-:W-:-:S07]  /*00c0*/  IMAD.WIDE R60, R32, 0x8, R60 ;  /* 0x00000008203c7825 */ /* 0x001fce00078e023c */
[----:B------:R-:W0:Y:S01]  /*00d0*/  LDC.64 R4, c[0x0][0x380] ;  /* 0x0000e000ff047b82 */ /* 0x000e220000000a00 */
[----:B-1----:R-:W4:Y:S01]  /*00e0*/  LDG.E.64 R60, desc[UR8][R60.64] ;  /* 0x000000083c3c7981 */ /* 0x002f22000c1e1b00 */
[----:B--2---:R-:W-:-:S06]  /*00f0*/  IMAD.WIDE R58, R32, 0x8, R58 ;  /* 0x00000008203a7825 */ /* 0x004fcc00078e023a */
[----:B------:R-:W1:Y:S01]  /*0100*/  LDC.64 R54, c[0x0][0x398] ;  /* 0x0000e600ff367b82 */ /* 0x000e620000000a00 */
[----:B------:R-:W2:Y:S01]  /*0110*/  LDG.E.64 R58, desc[UR8][R58.64] ;  /* 0x000000083a3a7981 */ /* 0x000ea2000c1e1b00 */
[----:B---3--:R-:W-:-:S06]  /*0120*/  IMAD.WIDE R56, R32, 0x8, R56 ;  /* 0x0000000820387825 */ /* 0x008fcc00078e0238 */
[----:B------:R-:W3:Y:S01]  /*0130*/  LDC.64 R52, c[0x0][0x3a8] ;  /* 0x0000ea00ff347b82 */ /* 0x000ee20000000a00 */
[----:B------:R-:W5:Y:S01]  /*0140*/  LDG.E.64 R56, desc[UR8][R56.64] ;  /* 0x0000000838387981 */ /* 0x000f62000c1e1b00 */
[----:B0-----:R-:W-:Y:S01]  /*0150*/  IMAD.WIDE R4, R32, 0x8, R4 ;  /* 0x0000000820047825 */ /* 0x001fe200078e0204 */
[----:B------:R-:W-:Y:S01]  /*0160*/  UMOV UR4, 0xe2308c3a ;  /* 0xe2308c3a00047882 */ /* 0x000fe20000000000 */
[----:B------:R-:W-:-:S04]  /*0170*/  UMOV UR5, 0x3e45798e ;  /* 0x3e45798e00057882 */ /* 0x000fc80000000000 */
[----:B------:R-:W0:Y:S01]  /*0180*/  LDC.64 R38, c[0x0][0x3b0] ;  /* 0x0000ec00ff267b82 */ /* 0x000e220000000a00 */
[----:B------:R-:W5:Y:S01]  /*0190*/  LDG.E.64 R4, desc[UR8][R4.64] ;  /* 0x0000000804047981 */ /* 0x000f62000c1e1b00 */
[----:B-1----:R-:W-:-:S06]  /*01a0*/  IMAD.WIDE R54, R32, 0x8, R54 ;  /* 0x0000000820367825 */ /* 0x002fcc00078e0236 */
[----:B------:R-:W1:Y:S01]  /*01b0*/  LDC.64 R36, c[0x0][0x3b8] ;  /* 0x0000ee00ff247b82 */ /* 0x000e620000000a00 */
[----:B------:R-:W5:Y:S01]  /*01c0*/  LDG.E.64 R54, desc[UR8][R54.64] ;  /* 0x0000000836367981 */ /* 0x000f62000c1e1b00 */
[----:B---3--:R-:W-:-:S06]  /*01d0*/  IMAD.WIDE R52, R32, 0x8, R52 ;  /* 0x0000000820347825 */ /* 0x008fcc00078e0234 */
[----:B------:R-:W3:Y:S01]  /*01e0*/  LDC.64 R34, c[0x0][0x3c0] ;  /* 0x0000f000ff227b82 */ /* 0x000ee20000000a00 */
[----:B------:R-:W5:Y:S07]  /*01f0*/  LDG.E.64 R52, desc[UR8][R52.64] ;  /* 0x0000000834347981 */ /* 0x000f6e000c1e1b00 */
[----:B------:R-:W3:Y:S01]  /*0200*/  LDC.64 R10, c[0x0][0x3c8] ;  /* 0x0000f200ff0a7b82 */ /* 0x000ee20000000a00 */
[----:B------:R-:W-:Y:S01]  /*0210*/  BSSY.RECONVERGENT B0, `(.L_x_0) ;  /* 0x000002b000007945 */ /* 0x000fe20003800200 */
[----:B0-----:R-:W-:-:S04]  /*0220*/  IMAD.WIDE R38, R32, 0x8, R38 ;  /* 0x0000000820267825 */ /* 0x001fc800078e0226 */
[----:B-1----:R-:W-:-:S04]  /*0230*/  IMAD.WIDE R36, R32, 0x8, R36 ;  /* 0x0000000820247825 */ /* 0x002fc800078e0224 */
[----:B---3--:R-:W-:-:S04]  /*0240*/  IMAD.WIDE R34, R32, 0x8, R34 ;  /* 0x0000000820227825 */ /* 0x008fc800078e0222 */
[----:B------:R-:W-:Y:S01]  /*0250*/  IMAD.WIDE R32, R32, 0x8, R10 ;  /* 0x0000000820207825 */ /* 0x000fe200078e020a */
[----:B----4-:R-:W-:-:S08]  /*0260*/  DMUL R2, R60, R60 ;  /* 0x0000003c3c027228 */ /* 0x010fd00000000000 */
[----:B------:R-:W-:-:S08]  /*0270*/  DADD R6, -R2, 1 ;  /* 0x3ff0000002067429 */ /* 0x000fd00000000100 */
[----:B------:R-:W-:-:S06]  /*0280*/  DSETP.GEU.AND P0, PT, R6, UR4, PT ;  /* 0x0000000406007e2a */ /* 0x000fcc000bf0e000 */
[----:B------:R-:W-:-:S04]  /*0290*/  FSEL R65, R7, 0.19284650683403015137, P0 ;  /* 0x3e45798e07417808 */ /* 0x000fc80000000000 */
[----:B------:R-:W0:Y:S01]  /*02a0*/  MUFU.RCP64H R7, R65 ;  /* 0x0000004100077308 */ /* 0x000e220000001800 */
[----:B------:R-:W-:Y:S01]  /*02b0*/  FSEL R64, R6, -8.14182836421710053376e+20, P0 ;  /* 0xe2308c3a06407808 */ /* 0x000fe20000000000 */
[----:B------:R-:W-:-:S06]  /*02c0*/  IMAD.MOV.U32 R6, RZ, RZ, 0x1 ;  /* 0x00000001ff067424 */ /* 0x000fcc00078e00ff */
[----:B0-----:R-:W-:-:S08]  /*02d0*/  DFMA R8, -R64, R6, 1 ;  /* 0x3ff000004008742b */ /* 0x001fd00000000106 */
[----:B------:R-:W-:-:S08]  /*02e0*/  DFMA R8, R8, R8, R8 ;  /* 0x000000080808722b */ /* 0x000fd00000000008 */
[----:B------:R-:W-:-:S08]  /*02f0*/  DFMA R8, R6, R8, R6 ;  /* 0x000000080608722b */ /* 0x000fd00000000006 */
[----:B------:R-:W-:Y:S02]  /*0300*/  DFMA R6, -R64, R8, 1 ;  /* 0x3ff000004006742b */ /* 0x000fe40000000108 */
[----:B--2---:R-:W-:-:S06]  /*0310*/  DMUL R50, R58, R58 ;  /* 0x0000003a3a327228 */ /* 0x004fcc0000000000 */
[----:B------:R-:W-:-:S08]  /*0320*/  DFMA R6, R8, R6, R8 ;  /* 0x000000060806722b */ /* 0x000fd00000000008 */
[----:B------:R-:W-:-:S08]  /*0330*/  DMUL R12, R50, R6 ;  /* 0x00000006320c7228 */ /* 0x000fd00000000000 */
[----:B------:R-:W-:Y:S02]  /*0340*/  DFMA R8, -R64, R12, R50 ;  /* 0x0000000c4008722b */ /* 0x000fe40000000132 */
[C---:B-----5:R-:W-:Y:S02]  /*0350*/  DMUL R48, R4.reuse, R4 ;  /* 0x0000000404307228 */ /* 0x060fe40000000000 */
[----:B------:R-:W-:-:S04]  /*0360*/  DMUL R46, R4, R54 ;  /* 0x00000036042e7228 */ /* 0x000fc80000000000 */
[----:B------:R-:W-:Y:S02]  /*0370*/  DFMA R12, R6, R8, R12 ;  /* 0x00000008060c722b */ /* 0x000fe4000000000c */
[----:B------:R-:W-:Y:S02]  /*0380*/  DADD R6, R56, R56 ;  /* 0x0000000038067229 */ /* 0x000fe40000000038 */
[----:B------:R-:W-:Y:S02]  /*0390*/  DMUL R44, R4, R58 ;  /* 0x0000003a042c7228 */ /* 0x000fe40000000000 */
[-C--:B------:R-:W-:Y:S02]  /*03a0*/  DFMA R8, R56, R56.reuse, R48 ;  /* 0x000000383808722b */ /* 0x080fe40000000030 */
[----:B------:R-:W-:Y:S02]  /*03b0*/  DADD R42, R58, -R46 ;  /* 0x000000003a2a7229 */ /* 0x000fe4000000082e */
[----:B------:R-:W-:Y:S01]  /*03c0*/  FFMA R0, RZ, R65, R13 ;  /* 0x00000041ff007223 */ /* 0x000fe2000000000d */
[----:B------:R-:W-:Y:S01]  /*03d0*/  DFMA R6, R56, R56, -R6 ;  /* 0x000000383806722b */ /* 0x000fe20000000806 */
[----:B------:R-:W-:-:S03]  /*03e0*/  FSETP.GEU.AND P1, PT, |R51|, 6.5827683646048100446e-37, PT ;  /* 0x036000003300780b */ /* 0x000fc60003f2e200 */
[----:B------:R-:W-:Y:S01]  /*03f0*/  FSETP.GT.AND P0, PT, |R0|, 1.469367938527859385e-39, PT ;  /* 0x001000000000780b */ /* 0x000fe20003f04200 */
[C---:B------:R-:W-:Y:S02]  /*0400*/  DFMA R40, R54.reuse, R54, -1 ;  /* 0xbff000003628742b */ /* 0x040fe40000000036 */
[----:B------:R-:W-:Y:S02]  /*0410*/  DFMA R8, R54, R8, -R44 ;  /* 0x000000083608722b */ /* 0x000fe4000000082c */
[----:B------:R-:W-:Y:S02]  /*0420*/  DADD R4, R6, R48 ;  /* 0x0000000006047229 */ /* 0x000fe40000000030 */
[----:B------:R-:W-:Y:S02]  /*0430*/  DFMA R42, R42, R42, R52 ;  /* 0x0000002a2a2a722b */ /* 0x000fe40000000034 */
[----:B------:R-:W-:Y:S02]  /*0440*/  DMUL R40, R48, R40 ;  /* 0x0000002830287228 */ /* 0x000fe40000000000 */
[----:B------:R-:W-:-:S04]  /*0450*/  DMUL R14, R8, R8 ;  /* 0x00000008080e7228 */ /* 0x000fc80000000000 */
[----:B------:R-:W-:Y:S01]  /*0460*/  DMUL R4, R4, R42 ;  /* 0x0000002a04047228 */ /* 0x000fe20000000000 */
[----:B------:R-:W-:Y:S10]  /*0470*/  @P0 BRA P1, `(.L_x_1) ;  /* 0x0000000000100947 */ /* 0x000ff40000800000 */
[----:B------:R-:W-:Y:S01]  /*0480*/  IMAD.MOV.U32 R66, RZ, RZ, R50 ;  /* 0x000000ffff427224 */ /* 0x000fe200078e0032 */
[----:B------:R-:W-:Y:S01]  /*0490*/  MOV R6, 0x4c0 ;  /* 0x000004c000067802 */ /* 0x000fe20000000f00 */
[----:B------:R-:W-:-:S07]  /*04a0*/  IMAD.MOV.U32 R67, RZ, RZ, R51 ;  /* 0x000000ffff437224 */ /* 0x000fce00078e0033 */
[----:B------:R-:W-:Y:S05]  /*04b0*/  CALL.REL.NOINC `($__internal_0_$__cuda_sm20_div_rn_f64_full) ;  /* 0x0000002000a07944 */ /* 0x000fea0003c00000 */
.L_x_1:
[----:B------:R-:W-:Y:S05]  /*04c0*/  BSYNC.RECONVERGENT B0 ;  /* 0x0000000000007941 */ /* 0x000fea0003800200 */
.L_x_0:
[----:B------:R-:W-:Y:S01]  /*04d0*/  DADD R12, R40, R12 ;  /* 0x00000000280c7229 */ /* 0x000fe2000000000c */
[----:B------:R-:W0:Y:S01]  /*04e0*/  LDCU.64 UR10, c[0x0][0x3d8] ;  /* 0x00007b00ff0a77ac */ /* 0x000e220008000a00 */
[----:B------:R-:W-:Y:S01]  /*04f0*/  BSSY.RECONVERGENT B0, `(.L_x_2) ;  /* 0x000021f000007945 */ /* 0x000fe20003800200 */
[----:B------:R-:W-:Y:S01]  /*0500*/  IMAD.MOV.U32 R30, RZ, RZ, 0x0 ;  /* 0x00000000ff1e7424 */ /* 0x000fe200078e00ff */
[----:B------:R-:W-:Y:S01]  /*0510*/  MOV R27, 0x7ff80000 ;  /* 0x7ff80000001b7802 */ /* 0x000fe20000000f00 */
[----:B------:R-:W1:Y:S01]  /*0520*/  LDCU UR12, c[0x0][0x3d4] ;  /* 0x00007a80ff0c77ac */ /* 0x000e620008000800 */
[----:B------:R-:W-:Y:S02]  /*0530*/  IMAD.MOV.U32 R31, RZ, RZ, 0x7ff80000 ;  /* 0x7ff80000ff1f7424 */ /* 0x000fe400078e00ff */
[----:B------:R-:W-:Y:S01]  /*0540*/  DMUL R12, R2, R12 ;  /* 0x0000000c020c7228 */ /* 0x000fe20000000000 */
[----:B------:R-:W-:Y:S02]  /*0550*/  IMAD.MOV.U32 R28, RZ, RZ, 0x0 ;  /* 0x00000000ff1c7424 */ /* 0x000fe400078e00ff */
[----:B------:R-:W-:-:S02]  /*0560*/  IMAD.MOV.U32 R29, RZ, RZ, 0x7ff80000 ;  /* 0x7ff80000ff1d7424 */ /* 0x000fc400078e00ff */
[----:B------:R-:W-:Y:S02]  /*0570*/  IMAD.MOV.U32 R26, RZ, RZ, 0x0 ;  /* 0x00000000ff1a7424 */ /* 0x000fe400078e00ff */
[----:B------:R-:W-:Y:S01]  /*0580*/  IMAD.MOV.U32 R24, RZ, RZ, 0x0 ;  /* 0x00000000ff187424 */ /* 0x000fe200078e00ff */
[----:B------:R-:W-:Y:S01]  /*0590*/  DSETP.GEU.AND P0, PT, R52, R12, PT ;  /* 0x0000000c3400722a */ /* 0x000fe20003f0e000 */
[----:B------:R-:W-:-:S05]  /*05a0*/  IMAD.MOV.U32 R25, RZ, RZ, 0x7ff80000 ;  /* 0x7ff80000ff197424 */ /* 0x000fca00078e00ff */
[----:B------:R-:W-:-:S14]  /*05b0*/  DSETP.LT.OR P0, PT, R14, R4, !P0 ;  /* 0x000000040e00722a */ /* 0x000fdc0004701400 */
[----:B01----:R-:W-:Y:S05]  /*05c0*/  @P0 BRA `(.L_x_3) ;  /* 0x0000002000440947 */ /* 0x003fea0003800000 */
[----:B------:R-:W0:Y:S01]  /*05d0*/  LDCU.64 UR4, c[0x0][0x3d8] ;  /* 0x00007b00ff0477ac */ /* 0x000e220008000a00 */
[----:B------:R-:W1:Y:S01]  /*05e0*/  LDC R64, c[0x0][0x3d4] ;  /* 0x0000f500ff407b82 */ /* 0x000e620000000800 */
[----:B------:R-:W-:Y:S01]  /*05f0*/  CS2R R26, SRZ ;  /* 0x00000000001a7805 */ /* 0x000fe2000001ff00 */
[----:B------:R-:W-:Y:S01]  /*0600*/  IMAD.MOV.U32 R30, RZ, RZ, R56 ;  /* 0x000000ffff1e7224 */ /* 0x000fe200078e0038 */
[----:B------:R-:W-:Y:S01]  /*0610*/  CS2R R24, SRZ ;  /* 0x0000000000187805 */ /* 0x000fe2000001ff00 */
[----:B------:R-:W-:Y:S02]  /*0620*/  IMAD.MOV.U32 R31, RZ, RZ, R57 ;  /* 0x000000ffff1f7224 */ /* 0x000fe400078e0039 */
[----:B------:R-:W-:Y:S02]  /*0630*/  IMAD.MOV.U32 R28, RZ, RZ, R60 ;  /* 0x000000ffff1c7224 */ /* 0x000fe400078e003c */
[----:B------:R-:W-:Y:S01]  /*0640*/  IMAD.MOV.U32 R29, RZ, RZ, R61 ;  /* 0x000000ffff1d7224 */ /* 0x000fe200078e003d */
[----:B0-----:R-:W-:-:S06]  /*0650*/  DSETP.LT.AND P0, PT, RZ, UR4, PT ;  /* 0x00000004ff007e2a */ /* 0x001fcc000bf01000 */
[----:B-1----:R-:W-:-:S13]  /*0660*/  ISETP.LT.OR P0, PT, R64, 0x1, !P0 ;  /* 0x000000014000780c */ /* 0x002fda0004701670 */
[----:B------:R-:W-:Y:S05]  /*0670*/  @P0 BRA `(.L_x_3) ;  /* 0x0000002000180947 */ /* 0x000fea0003800000 */
[----:B------:R-:W0:Y:S01]  /*0680*/  I2F.F64 R64, R64 ;  /* 0x0000004000407312 */ /* 0x000e220000201c00 */
[----:B------:R-:W-:Y:S01]  /*0690*/  IMAD.MOV.U32 R2, RZ, RZ, 0x1 ;  /* 0x00000001ff027424 */ /* 0x000fe200078e00ff */
[----:B------:R-:W1:Y:S06]  /*06a0*/  LDC R0, c[0x0][0x3dc] ;  /* 0x0000f700ff007b82 */ /* 0x000e6c0000000800 */
[----:B0-----:R-:W0:Y:S01]  /*06b0*/  MUFU.RCP64H R3, R65 ;  /* 0x0000004100037308 */ /* 0x001e220000001800 */
[----:B-1----:R-:W-:Y:S01]  /*06c0*/  FSETP.GEU.AND P1, PT, |R0|, 6.5827683646048100446e-37, PT ;  /* 0x036000000000780b */ /* 0x002fe20003f2e200 */
[----:B0-----:R-:W-:-:S08]  /*06d0*/  DFMA R4, -R64, R2, 1 ;  /* 0x3ff000004004742b */ /* 0x001fd00000000102 */
[----:B------:R-:W-:-:S08]  /*06e0*/  DFMA R4, R4, R4, R4 ;  /* 0x000000040404722b */ /* 0x000fd00000000004 */
[----:B------:R-:W-:-:S08]  /*06f0*/  DFMA R4, R2, R4, R2 ;  /* 0x000000040204722b */ /* 0x000fd00000000002 */
[----:B------:R-:W-:-:S08]  /*0700*/  DFMA R2, -R64, R4, 1 ;  /* 0x3ff000004002742b */ /* 0x000fd00000000104 */
[----:B------:R-:W-:-:S08]  /*0710*/  DFMA R2, R4, R2, R4 ;  /* 0x000000020402722b */ /* 0x000fd00000000004 */
[----:B------:R-:W-:-:S08]  /*0720*/  DMUL R4, R2, UR4 ;  /* 0x0000000402047c28 */ /* 0x000fd00008000000 */
[----:B------:R-:W-:-:S08]  /*0730*/  DFMA R6, -R64, R4, UR4 ;  /* 0x0000000440067e2b */ /* 0x000fd00008000104 */
[----:B------:R-:W-:-:S10]  /*0740*/  DFMA R2, R2, R6, R4 ;  /* 0x000000060202722b */ /* 0x000fd40000000004 */
[----:B------:R-:W-:-:S05]  /*0750*/  FFMA R4, RZ, R65, R3 ;  /* 0x00000041ff047223 */ /* 0x000fca0000000003 */
[----:B------:R-:W-:-:S13]  /*0760*/  FSETP.GT.AND P0, PT, |R4|, 1.469367938527859385e-39, PT ;  /* 0x001000000400780b */ /* 0x000fda0003f04200 */
[----:B------:R-:W-:Y:S05]  /*0770*/  @P0 BRA P1, `(.L_x_4) ;  /* 0x00000000001c0947 */ /* 0x000fea0000800000 */
[----:B------:R-:W0:Y:S01]  /*0780*/  LDCU.64 UR4, c[0x0][0x3d8] ;  /* 0x00007b00ff0477ac */ /* 0x000e220008000a00 */
[----:B------:R-:W-:Y:S01]  /*0790*/  MOV R6, 0x7d0 ;  /* 0x000007d000067802 */ /* 0x000fe20000000f00 */
[----:B0-----:R-:W-:Y:S01]  /*07a0*/  IMAD.U32 R66, RZ, RZ, UR4 ;  /* 0x00000004ff427e24 */ /* 0x001fe2000f8e00ff */
[----:B------:R-:W-:-:S07]  /*07b0*/  MOV R67, UR5 ;  /* 0x0000000500437c02 */ /* 0x000fce0008000f00 */
[----:B------:R-:W-:Y:S05]  /*07c0*/  CALL.REL.NOINC `($__internal_0_$__cuda_sm20_div_rn_f64_full) ;  /* 0x0000001c00dc7944 */ /* 0x000fea0003c00000 */
[----:B------:R-:W-:Y:S02]  /*07d0*/  IMAD.MOV.U32 R2, RZ, RZ, R12 ;  /* 0x000000ffff027224 */ /* 0x000fe400078e000c */
[----:B------:R-:W-:-:S07]  /*07e0*/  IMAD.MOV.U32 R3, RZ, RZ, R13 ;  /* 0x000000ffff037224 */ /* 0x000fce00078e000d */
.L_x_4:
[----:B------:R-:W-:Y:S01]  /*07f0*/  DADD R4, -R48, 1 ;  /* 0x3ff0000030047429 */ /* 0x000fe20000000100 */
[----:B------:R-:W-:Y:S01]  /*0800*/  IMAD.MOV.U32 R0, RZ, RZ, RZ ;  /* 0x000000ffff007224 */ /* 0x000fe200078e00ff */
[----:B------:R-:W-:Y:S01]  /*0810*/  BSSY.RECONVERGENT B1, `(.L_x_5) ;  /* 0x000001d000017945 */ /* 0x000fe20003800200 */
[----:B------:R-:W-:Y:S02]  /*0820*/  IMAD.MOV.U32 R10, RZ, RZ, RZ ;  /* 0x000000ffff0a7224 */ /* 0x000fe400078e00ff */
[----:B------:R-:W-:Y:S02]  /*0830*/  IMAD.MOV.U32 R8, RZ, RZ, 0x0 ;  /* 0x00000000ff087424 */ /* 0x000fe400078e00ff */
[----:B------:R-:W-:Y:S01]  /*0840*/  IMAD.MOV.U32 R9, RZ, RZ, 0x3fd80000 ;  /* 0x3fd80000ff097424 */ /* 0x000fe200078e00ff */
[----:B------:R-:W-:Y:S02]  /*0850*/  DSETP.MAX.AND P0, P1, RZ, R4, PT ;  /* 0x00000004ff00722a */ /* 0x000fe4000390f000 */
[----:B------:R-:W-:-:S04]  /*0860*/  IMAD.MOV.U32 R7, RZ, RZ, R5 ;  /* 0x000000ffff077224 */ /* 0x000fc800078e0005 */
[----:B------:R-:W-:Y:S02]  /*0870*/  SEL R10, R10, R4, P0 ;  /* 0x000000040a0a7207 */ /* 0x000fe40000000000 */
[----:B------:R-:W-:-:S06]  /*0880*/  FSEL R11, R0, R7, P0 ;  /* 0x00000007000b7208 */ /* 0x000fcc0000000000 */
[----:B------:R-:W-:-:S04]  /*0890*/  @P1 LOP3.LUT R11, R7, 0x80000, RZ, 0xfc, !PT ;  /* 0x00080000070b1812 */ /* 0x000fc800078efcff */
[----:B------:R-:W0:Y:S01]  /*08a0*/  MUFU.RSQ64H R5, R11 ;  /* 0x0000000b00057308 */ /* 0x000e220000001c00 */
[----:B------:R-:W-:-:S05]  /*08b0*/  VIADD R4, R11, 0xfcb00000 ;  /* 0xfcb000000b047836 */ /* 0x000fca0000000000 */
[----:B------:R-:W-:Y:S01]  /*08c0*/  ISETP.GE.U32.AND P0, PT, R4, 0x7ca00000, PT ;  /* 0x7ca000000400780c */ /* 0x000fe20003f06070 */
[----:B0-----:R-:W-:-:S08]  /*08d0*/  DMUL R6, R4, R4 ;  /* 0x0000000404067228 */ /* 0x001fd00000000000 */
[----:B------:R-:W-:-:S08]  /*08e0*/  DFMA R6, R10, -R6, 1 ;  /* 0x3ff000000a06742b */ /* 0x000fd00000000806 */
[----:B------:R-:W-:Y:S02]  /*08f0*/  DFMA R8, R6, R8, 0.5 ;  /* 0x3fe000000608742b */ /* 0x000fe40000000008 */
[----:B------:R-:W-:-:S08]  /*0900*/  DMUL R6, R4, R6 ;  /* 0x0000000604067228 */ /* 0x000fd00000000000 */
[----:B------:R-:W-:-:S08]  /*0910*/  DFMA R6, R8, R6, R4 ;  /* 0x000000060806722b */ /* 0x000fd00000000004 */
[----:B------:R-:W-:Y:S02]  /*0920*/  DMUL R62, R10, R6 ;  /* 0x000000060a3e7228 */ /* 0x000fe40000000000 */
[----:B------:R-:W-:Y:S01]  /*0930*/  IADD3 R15, PT, PT, R7, -0x100000, RZ ;  /* 0xfff00000070f7810 */ /* 0x000fe20007ffe0ff */
[----:B------:R-:W-:-:S05]  /*0940*/  IMAD.MOV.U32 R14, RZ, RZ, R6 ;  /* 0x000000ffff0e7224 */ /* 0x000fca00078e0006 */
[----:B------:R-:W-:-:S08]  /*0950*/  DFMA R12, R62, -R62, R10 ;  /* 0x8000003e3e0c722b */ /* 0x000fd0000000000a */
[----:B------:R-:W-:Y:S01]  /*0960*/  DFMA R8, R12, R14, R62 ;  /* 0x0000000e0c08722b */ /* 0x000fe2000000003e */
[----:B------:R-:W-:Y:S10]  /*0970*/  @!P0 BRA `(.L_x_6) ;  /* 0x0000000000188947 */ /* 0x000ff40003800000 */
[----:B------:R-:W-:Y:S01]  /*0980*/  IMAD.MOV.U32 R64, RZ, RZ, R4 ;  /* 0x000000ffff407224 */ /* 0x000fe200078e0004 */
[----:B------:R-:W-:Y:S01]  /*0990*/  MOV R8, 0x9c0 ;  /* 0x000009c000087802 */ /* 0x000fe20000000f00 */
[----:B------:R-:W-:-:S07]  /*09a0*/  IMAD.MOV.U32 R7, RZ, RZ, R15 ;  /* 0x000000ffff077224 */ /* 0x000fce00078e000f */
[----:B------:R-:W-:Y:S05]  /*09b0*/  CALL.REL.NOINC `($__internal_1_$__cuda_sm20_dsqrt_rn_f64_mediumpath_v1) ;  /* 0x0000002000c87944 */ /* 0x000fea0003c00000 */
[----:B------:R-:W-:Y:S02]  /*09c0*/  IMAD.MOV.U32 R8, RZ, RZ, R66 ;  /* 0x000000ffff087224 */ /* 0x000fe400078e0042 */
[----:B------:R-:W-:-:S07]  /*09d0*/  IMAD.MOV.U32 R9, RZ, RZ, R67 ;  /* 0x000000ffff097224 */ /* 0x000fce00078e0043 */
.L_x_6:
[----:B------:R-:W-:Y:S05]  /*09e0*/  BSYNC.RECONVERGENT B1 ;  /* 0x0000000000017941 */ /* 0x000fea0003800200 */
.L_x_5:
[----:B------:R-:W-:Y:S01]  /*09f0*/  DADD R8, R8, 1 ;  /* 0x3ff0000008087429 */ /* 0x000fe20000000000 */
[----:B------:R-:W-:Y:S01]  /*0a00*/  UMOV UR6, 0xe2308c3a ;  /* 0xe2308c3a00067882 */ /* 0x000fe20000000000 */
[----:B------:R-:W-:Y:S01]  /*0a10*/  UMOV UR7, 0x3e45798e ;  /* 0x3e45798e00077882 */ /* 0x000fe20000000000 */
[----:B------:R-:W-:Y:S01]  /*0a20*/  UMOV UR4, 0x9999999a ;  /* 0x9999999a00047882 */ /* 0x000fe20000000000 */
[----:B------:R-:W-:Y:S01]  /*0a30*/  UMOV UR5, 0x3ff19999 ;  /* 0x3ff1999900057882 */ /* 0x000fe20000000000 */
[----:B------:R-:W-:Y:S01]  /*0a40*/  IMAD.MOV.U32 R0, RZ, RZ, RZ ;  /* 0x000000ffff007224 */ /* 0x000fe200078e00ff */
[----:B------:R-:W-:Y:S02]  /*0a50*/  CS2R R20, SRZ ;  /* 0x0000000000147805 */ /* 0x000fe4000001ff00 */
[----:B------:R-:W-:Y:S01]  /*0a60*/  CS2R R24, SRZ ;  /* 0x0000000000187805 */ /* 0x000fe2000001ff00 */
[C---:B------:R-:W-:Y:S01]  /*0a70*/  DADD R22, R8.reuse, UR6 ;  /* 0x0000000608167e29 */ /* 0x040fe20008000000 */
[----:B------:R-:W-:Y:S01]  /*0a80*/  CS2R R26, SRZ ;  /* 0x00000000001a7805 */ /* 0x000fe2000001ff00 */
[----:B------:R-:W-:Y:S01]  /*0a90*/  DMUL R18, R8, UR4 ;  /* 0x0000000408127c28 */ /* 0x000fe20008000000 */
[----:B------:R-:W-:Y:S01]  /*0aa0*/  IMAD.MOV.U32 R28, RZ, RZ, R60 ;  /* 0x000000ffff1c7224 */ /* 0x000fe200078e003c */
[----:B------:R-:W-:Y:S01]  /*0ab0*/  MOV R30, R56 ;  /* 0x00000038001e7202 */ /* 0x000fe20000000f00 */
[----:B------:R-:W-:-:S02]  /*0ac0*/  IMAD.MOV.U32 R29, RZ, RZ, R61 ;  /* 0x000000ffff1d7224 */ /* 0x000fc400078e003d */
[----:B------:R-:W-:-:S07]  /*0ad0*/  IMAD.MOV.U32 R31, RZ, RZ, R57 ;  /* 0x000000ffff1f7224 */ /* 0x000fce00078e0039 */
.L_x_33:
[----:B------:R-:W-:Y:S01]  /*0ae0*/  DMUL R4, R28, R28 ;  /* 0x0000001c1c047228 */ /* 0x000fe20000000000 */
[----:B------:R-:W-:Y:S01]  /*0af0*/  UMOV UR4, 0xe2308c3a ;  /* 0xe2308c3a00047882 */ /* 0x000fe20000000000 */
[----:B------:R-:W-:Y:S01]  /*0b00*/  UMOV UR5, 0x3e45798e ;  /* 0x3e45798e00057882 */ /* 0x000fe20000000000 */
[----:B------:R-:W-:Y:S01]  /*0b10*/  DMUL R16, R30, R30 ;  /* 0x0000001e1e107228 */ /* 0x000fe20000000000 */
[----:B------:R-:W-:Y:S01]  /*0b20*/  FSETP.GEU.AND P1, PT, |R51|, 6.5827683646048100446e-37, PT ;  /* 0x036000003300780b */ /* 0x000fe20003f2e200 */
[----:B------:R-:W-:Y:S03]  /*0b30*/  BSSY.RECONVERGENT B1, `(.L_x_7) ;  /* 0x000001d000017945 */ /* 0x000fe60003800200 */
[----:B------:R-:W-:-:S08]  /*0b40*/  DADD R6, -R4, 1 ;  /* 0x3ff0000004067429 */ /* 0x000fd00000000100 */
[----:B------:R-:W-:-:S06]  /*0b50*/  DSETP.GEU.AND P0, PT, R6, UR4, PT ;  /* 0x0000000406007e2a */ /* 0x000fcc000bf0e000 */
[----:B------:R-:W-:Y:S02]  /*0b60*/  FSEL R65, R7, 0.19284650683403015137, P0 ;  /* 0x3e45798e07417808 */ /* 0x000fe40000000000 */
[----:B------:R-:W-:Y:S01]  /*0b70*/  FSEL R64, R6, -8.14182836421710053376e+20, P0 ;  /* 0xe2308c3a06407808 */ /* 0x000fe20000000000 */
[----:B------:R-:W-:Y:S01]  /*0b80*/  IMAD.MOV.U32 R6, RZ, RZ, 0x1 ;  /* 0x00000001ff067424 */ /* 0x000fe200078e00ff */
[----:B------:R-:W0:Y:S05]  /*0b90*/  MUFU.RCP64H R7, R65 ;  /* 0x0000004100077308 */ /* 0x000e2a0000001800 */
[----:B0-----:R-:W-:-:S08]  /*0ba0*/  DFMA R8, -R64, R6, 1 ;  /* 0x3ff000004008742b */ /* 0x001fd00000000106 */
[----:B------:R-:W-:-:S08]  /*0bb0*/  DFMA R8, R8, R8, R8 ;  /* 0x000000080808722b */ /* 0x000fd00000000008 */
[----:B------:R-:W-:-:S08]  /*0bc0*/  DFMA R8, R6, R8, R6 ;  /* 0x000000080608722b */ /* 0x000fd00000000006 */
[----:B------:R-:W-:-:S08]  /*0bd0*/  DFMA R6, -R64, R8, 1 ;  /* 0x3ff000004006742b */ /* 0x000fd00000000108 */
[----:B------:R-:W-:Y:S02]  /*0be0*/  DFMA R12, R8, R6, R8 ;  /* 0x00000006080c722b */ /* 0x000fe40000000008 */
[----:B------:R-:W-:Y:S02]  /*0bf0*/  DADD R6, R30, R30 ;  /* 0x000000001e067229 */ /* 0x000fe4000000001e */
[----:B------:R-:W-:-:S04]  /*0c00*/  DADD R8, R48, R16 ;  /* 0x0000000030087229 */ /* 0x000fc80000000010 */
[----:B------:R-:W-:Y:S02]  /*0c10*/  DMUL R10, R50, R12 ;  /* 0x0000000c320a7228 */ /* 0x000fe40000000000 */
[----:B------:R-:W-:Y:S02]  /*0c20*/  DADD R6, R16, -R6 ;  /* 0x0000000010067229 */ /* 0x000fe40000000806 */
[----:B------:R-:W-:-:S04]  /*0c30*/  DFMA R8, R54, R8, -R44 ;  /* 0x000000083608722b */ /* 0x000fc8000000082c */
[----:B------:R-:W-:-:S08]  /*0c40*/  DFMA R14, -R64, R10, R50 ;  /* 0x0000000a400e722b */ /* 0x000fd00000000132 */
[----:B------:R-:W-:Y:S02]  /*0c50*/  DFMA R12, R12, R14, R10 ;  /* 0x0000000e0c0c722b */ /* 0x000fe4000000000a */
[----:B------:R-:W-:-:S08]  /*0c60*/  DADD R14, R48, R6 ;  /* 0x00000000300e7229 */ /* 0x000fd00000000006 */
[----:B------:R-:W-:Y:S01]  /*0c70*/  FFMA R6, RZ, R65, R13 ;  /* 0x00000041ff067223 */ /* 0x000fe2000000000d */
[----:B------:R-:W-:-:S04]  /*0c80*/  DMUL R74, R42, R14 ;  /* 0x0000000e2a4a7228 */ /* 0x000fc80000000000 */
[----:B------:R-:W-:-:S04]  /*0c90*/  FSETP.GT.AND P0, PT, |R6|, 1.469367938527859385e-39, PT ;  /* 0x001000000600780b */ /* 0x000fc80003f04200 */
[----:B------:R-:W-:-:S09]  /*0ca0*/  DFMA R74, R8, R8, -R74 ;  /* 0x00000008084a722b */ /* 0x000fd2000000084a */
[----:B------:R-:W-:Y:S05]  /*0cb0*/  @P0 BRA P1, `(.L_x_8) ;  /* 0x0000000000100947 */ /* 0x000fea0000800000 */
[----:B------:R-:W-:Y:S01]  /*0cc0*/  IMAD.MOV.U32 R66, RZ, RZ, R50 ;  /* 0x000000ffff427224 */ /* 0x000fe200078e0032 */
[----:B------:R-:W-:Y:S01]  /*0cd0*/  MOV R6, 0xd00 ;  /* 0x00000d0000067802 */ /* 0x000fe20000000f00 */
[----:B------:R-:W-:-:S07]  /*0ce0*/  IMAD.MOV.U32 R67, RZ, RZ, R51 ;  /* 0x000000ffff437224 */ /* 0x000fce00078e0033 */
[----:B------:R-:W-:Y:S05]  /*0cf0*/  CALL.REL.NOINC `($__internal_0_$__cuda_sm20_div_rn_f64_full) ;  /* 0x0000001800907944 */ /* 0x000fea0003c00000 */
.L_x_8:
[----:B------:R-:W-:Y:S05]  /*0d00*/  BSYNC.RECONVERGENT B1 ;  /* 0x0000000000017941 */ /* 0x000fea0003800200 */
.L_x_7:
[----:B------:R-:W-:Y:S01]  /*0d10*/  DMUL R6, R48, R28 ;  /* 0x0000001c30067228 */ /* 0x000fe20000000000 */
[----:B------:R-:W-:Y:S01]  /*0d20*/  UMOV UR4, 0xe2308c3a ;  /* 0xe2308c3a00047882 */ /* 0x000fe20000000000 */
[----:B------:R-:W-:Y:S01]  /*0d30*/  UMOV UR5, 0x3e45798e ;  /* 0x3e45798e00057882 */ /* 0x000fe20000000000 */
[----:B------:R-:W-:-:S05]  /*0d40*/  DADD R12, R40, R12 ;  /* 0x00000000280c7229 */ /* 0x000fca000000000c */
[----:B------:R-:W-:Y:S01]  /*0d50*/  DFMA R16, R28, R6, R16 ;  /* 0x000000061c10722b */ /* 0x000fe20000000010 */
[----:B------:R-:W-:Y:S02]  /*0d60*/  IMAD.MOV.U32 R6, RZ, RZ, R15 ;  /* 0x000000ffff067224 */ /* 0x000fe400078e000f */
[----:B------:R-:W-:-:S05]  /*0d70*/  DFMA R12, -R4, R12, R52 ;  /* 0x0000000c040c722b */ /* 0x000fca0000000134 */
[----:B------:R-:W-:Y:S02]  /*0d80*/  DSETP.MIN.AND P0, P1, R14, R16, PT ;  /* 0x000000100e00722a */ /* 0x000fe40003900000 */
[----:B------:R-:W-:Y:S02]  /*0d90*/  IMAD.MOV.U32 R9, RZ, RZ, R17 ;  /* 0x000000ffff097224 */ /* 0x000fe400078e0011 */
[----:B------:R-:W-:-:S03]  /*0da0*/  IMAD.MOV.U32 R7, RZ, RZ, R16 ;  /* 0x000000ffff077224 */ /* 0x000fc600078e0010 */
[----:B------:R-:W-:Y:S02]  /*0db0*/  FSEL R11, R6, R9, P0 ;  /* 0x00000009060b7208 */ /* 0x000fe40000000000 */
[----:B------:R-:W-:-:S05]  /*0dc0*/  SEL R6, R14, R7, P0 ;  /* 0x000000070e067207 */ /* 0x000fca0000000000 */
[----:B------:R-:W-:-:S05]  /*0dd0*/  @P1 LOP3.LUT R11, R9, 0x80000, RZ, 0xfc, !PT ;  /* 0x00080000090b1812 */ /* 0x000fca00078efcff */
[----:B------:R-:W-:-:S06]  /*0de0*/  IMAD.MOV.U32 R7, RZ, RZ, R11 ;  /* 0x000000ffff077224 */ /* 0x000fcc00078e000b */
[----:B------:R-:W-:-:S14]  /*0df0*/  DSETP.GEU.AND P0, PT, R6, UR4, PT ;  /* 0x0000000406007e2a */ /* 0x000fdc000bf0e000 */
[----:B------:R-:W-:Y:S05]  /*0e00*/  @!P0 BRA `(.L_x_3) ;  /* 0x0000001800348947 */ /* 0x000fea0003800000 */
[----:B------:R-:W-:Y:S01]  /*0e10*/  DSETP.GEU.AND P0, PT, R74, RZ, PT ;  /* 0x000000ff4a00722a */ /* 0x000fe20003f0e000 */
[----:B------:R-:W-:Y:S01]  /*0e20*/  IMAD.MOV.U32 R8, RZ, RZ, 0x0 ;  /* 0x00000000ff087424 */ /* 0x000fe200078e00ff */
[----:B------:R-:W-:Y:S01]  /*0e30*/  BSSY.RECONVERGENT B1, `(.L_x_9) ;  /* 0x000001d000017945 */ /* 0x000fe20003800200 */
[----:B------:R-:W-:-:S03]  /*0e40*/  IMAD.MOV.U32 R9, RZ, RZ, 0x3fd80000 ;  /* 0x3fd80000ff097424 */ /* 0x000fc600078e00ff */
[----:B------:R-:W-:Y:S02]  /*0e50*/  FSEL R75, R75, RZ, P0 ;  /* 0x000000ff4b4b7208 */ /* 0x000fe40000000000 */
[----:B------:R-:W-:Y:S01]  /*0e60*/  FSEL R74, R74, RZ, P0 ;  /* 0x000000ff4a4a7208 */ /* 0x000fe20000000000 */
[----:B------:R-:W-:Y:S01]  /*0e70*/  DSETP.GEU.AND P0, PT, R12, RZ, PT ;  /* 0x000000ff0c00722a */ /* 0x000fe20003f0e000 */
[----:B------:R-:W0:Y:S01]  /*0e80*/  MUFU.RSQ64H R5, R75 ;  /* 0x0000004b00057308 */ /* 0x000e220000001c00 */
[----:B------:R-:W-:-:S04]  /*0e90*/  IADD3 R4, PT, PT, R75, -0x3500000, RZ ;  /* 0xfcb000004b047810 */ /* 0x000fc80007ffe0ff */
[----:B------:R-:W-:Y:S02]  /*0ea0*/  ISETP.GE.U32.AND P1, PT, R4, 0x7ca00000, PT ;  /* 0x7ca000000400780c */ /* 0x000fe40003f26070 */
[----:B------:R-:W-:Y:S02]  /*0eb0*/  FSEL R14, R12, RZ, P0 ;  /* 0x000000ff0c0e7208 */ /* 0x000fe40000000000 */
[----:B------:R-:W-:Y:S01]  /*0ec0*/  FSEL R15, R13, RZ, P0 ;  /* 0x000000ff0d0f7208 */ /* 0x000fe20000000000 */
[----:B0-----:R-:W-:-:S08]  /*0ed0*/  DMUL R6, R4, R4 ;  /* 0x0000000404067228 */ /* 0x001fd00000000000 */
[----:B------:R-:W-:-:S08]  /*0ee0*/  DFMA R6, -R6, R74, 1 ;  /* 0x3ff000000606742b */ /* 0x000fd0000000014a */
[----:B------:R-:W-:Y:S02]  /*0ef0*/  DFMA R8, R6, R8, 0.5 ;  /* 0x3fe000000608742b */ /* 0x000fe40000000008 */
[----:B------:R-:W-:-:S08]  /*0f00*/  DMUL R6, R4, R6 ;  /* 0x0000000604067228 */ /* 0x000fd00000000000 */
[----:B------:R-:W-:-:S08]  /*0f10*/  DFMA R8, R8, R6, R4 ;  /* 0x000000060808722b */ /* 0x000fd00000000004 */
[----:B------:R-:W-:Y:S02]  /*0f20*/  DMUL R62, R8, R74 ;  /* 0x0000004a083e7228 */ /* 0x000fe40000000000 */
[----:B------:R-:W-:Y:S02]  /*0f30*/  VIADD R7, R9, 0xfff00000 ;  /* 0xfff0000009077836 */ /* 0x000fe40000000000 */
[----:B------:R-:W-:-:S04]  /*0f40*/  IMAD.MOV.U32 R6, RZ, RZ, R8 ;  /* 0x000000ffff067224 */ /* 0x000fc800078e0008 */
[----:B------:R-:W-:-:S08]  /*0f50*/  DFMA R10, R62, -R62, R74 ;  /* 0x8000003e3e0a722b */ /* 0x000fd0000000004a */
[----:B------:R-:W-:Y:S01]  /*0f60*/  DFMA R66, R10, R6, R62 ;  /* 0x000000060a42722b */ /* 0x000fe2000000003e */
[----:B------:R-:W-:Y:S10]  /*0f70*/  @!P1 BRA `(.L_x_10) ;  /* 0x0000000000209947 */ /* 0x000ff40003800000 */
[----:B------:R-:W-:Y:S01]  /*0f80*/  IMAD.MOV.U32 R6, RZ, RZ, R8 ;  /* 0x000000ffff067224 */ /* 0x000fe200078e0008 */
[----:B------:R-:W-:Y:S01]  /*0f90*/  MOV R8, 0x1000 ;  /* 0x0000100000087802 */ /* 0x000fe20000000f00 */
[----:B------:R-:W-:Y:S01]  /*0fa0*/  IMAD.MOV.U32 R12, RZ, RZ, R10 ;  /* 0x000000ffff0c7224 */ /* 0x000fe200078e000a */
[----:B------:R-:W-:Y:S01]  /*0fb0*/  MOV R10, R74 ;  /* 0x0000004a000a7202 */ /* 0x000fe20000000f00 */
[----:B------:R-:W-:Y:S02]  /*0fc0*/  IMAD.MOV.U32 R13, RZ, RZ, R11 ;  /* 0x000000ffff0d7224 */ /* 0x000fe400078e000b */
[----:B------:R-:W-:Y:S02]  /*0fd0*/  IMAD.MOV.U32 R64, RZ, RZ, R4 ;  /* 0x000000ffff407224 */ /* 0x000fe400078e0004 */
[----:B------:R-:W-:-:S07]  /*0fe0*/  IMAD.MOV.U32 R11, RZ, RZ, R75 ;  /* 0x000000ffff0b7224 */ /* 0x000fce00078e004b */
[----:B------:R-:W-:Y:S05]  /*0ff0*/  CALL.REL.NOINC `($__internal_1_$__cuda_sm20_dsqrt_rn_f64_mediumpath_v1) ;  /* 0x0000001c00387944 */ /* 0x000fea0003c00000 */
.L_x_10:
[----:B------:R-:W-:Y:S05]  /*1000*/  BSYNC.RECONVERGENT B1 ;  /* 0x0000000000017941 */ /* 0x000fea0003800200 */
.L_x_9:
[----:B------:R-:W0:Y:S01]  /*1010*/  MUFU.RCP64H R5, R17 ;  /* 0x0000001100057308 */ /* 0x000e220000001800 */
[----:B------:R-:W-:Y:S01]  /*1020*/  IMAD.MOV.U32 R4, RZ, RZ, 0x1 ;  /* 0x00000001ff047424 */ /* 0x000fe200078e00ff */
[----:B------:R-:W-:Y:S01]  /*1030*/  FSETP.GEU.AND P1, PT, |R67|, 6.5827683646048100446e-37, PT ;  /* 0x036000004300780b */ /* 0x000fe20003f2e200 */
[----:B------:R-:W-:Y:S04]  /*1040*/  BSSY.RECONVERGENT B1, `(.L_x_11) ;  /* 0x0000012000017945 */ /* 0x000fe80003800200 */
[----:B0-----:R-:W-:-:S08]  /*1050*/  DFMA R6, -R16, R4, 1 ;  /* 0x3ff000001006742b */ /* 0x001fd00000000104 */
[----:B------:R-:W-:-:S08]  /*1060*/  DFMA R6, R6, R6, R6 ;  /* 0x000000060606722b */ /* 0x000fd00000000006 */
[----:B------:R-:W-:-:S08]  /*1070*/  DFMA R6, R4, R6, R4 ;  /* 0x000000060406722b */ /* 0x000fd00000000004 */
[----:B------:R-:W-:-:S08]  /*1080*/  DFMA R4, -R16, R6, 1 ;  /* 0x3ff000001004742b */ /* 0x000fd00000000106 */
[----:B------:R-:W-:-:S08]  /*1090*/  DFMA R4, R6, R4, R6 ;  /* 0x000000040604722b */ /* 0x000fd00000000006 */
[----:B------:R-:W-:-:S08]  /*10a0*/  DMUL R6, R4, R66 ;  /* 0x0000004204067228 */ /* 0x000fd00000000000 */
[----:B------:R-:W-:-:S08]  /*10b0*/  DFMA R8, -R16, R6, R66 ;  /* 0x000000061008722b */ /* 0x000fd00000000142 */
[----:B------:R-:W-:-:S10]  /*10c0*/  DFMA R4, R4, R8, R6 ;  /* 0x000000080404722b */ /* 0x000fd40000000006 */
[----:B------:R-:W-:-:S05]  /*10d0*/  FFMA R6, RZ, R17, R5 ;  /* 0x00000011ff067223 */ /* 0x000fca0000000005 */
[----:B------:R-:W-:-:S13]  /*10e0*/  FSETP.GT.AND P0, PT, |R6|, 1.469367938527859385e-39, PT ;  /* 0x001000000600780b */ /* 0x000fda0003f04200 */
[----:B------:R-:W-:Y:S05]  /*10f0*/  @P0 BRA P1, `(.L_x_12) ;  /* 0x0000000000180947 */ /* 0x000fea0000800000 */
[----:B------:R-:W-:Y:S01]  /*1100*/  IMAD.MOV.U32 R64, RZ, RZ, R16 ;  /* 0x000000ffff407224 */ /* 0x000fe200078e0010 */
[----:B------:R-:W-:Y:S01]  /*1110*/  MOV R6, 0x1140 ;  /* 0x0000114000067802 */ /* 0x000fe20000000f00 */
[----:B------:R-:W-:-:S07]  /*1120*/  IMAD.MOV.U32 R65, RZ, RZ, R17 ;  /* 0x000000ffff417224 */ /* 0x000fce00078e0011 */
[----:B------:R-:W-:Y:S05]  /*1130*/  CALL.REL.NOINC `($__internal_0_$__cuda_sm20_div_rn_f64_full) ;  /* 0x0000001400807944 */ /* 0x000fea0003c00000 */
[----:B------:R-:W-:Y:S02]  /*1140*/  IMAD.MOV.U32 R4, RZ, RZ, R12 ;  /* 0x000000ffff047224 */ /* 0x000fe400078e000c */
[----:B------:R-:W-:-:S07]  /*1150*/  IMAD.MOV.U32 R5, RZ, RZ, R13 ;  /* 0x000000ffff057224 */ /* 0x000fce00078e000d */
.L_x_12:
[----:B------:R-:W-:Y:S05]  /*1160*/  BSYNC.RECONVERGENT B1 ;  /* 0x0000000000017941 */ /* 0x000fea0003800200 */
.L_x_11:
[----:B------:R-:W0:Y:S01]  /*1170*/  MUFU.RSQ64H R9, R15 ;  /* 0x0000000f00097308 */ /* 0x000e220000001c00 */
[----:B------:R-:W-:Y:S01]  /*1180*/  VIADD R8, R15, 0xfcb00000 ;  /* 0xfcb000000f087836 */ /* 0x000fe20000000000 */
[----:B------:R-:W-:Y:S01]  /*1190*/  MOV R11, 0x3fd80000 ;  /* 0x3fd80000000b7802 */ /* 0x000fe20000000f00 */
[----:B------:R-:W-:Y:S01]  /*11a0*/  IMAD.MOV.U32 R10, RZ, RZ, 0x0 ;  /* 0x00000000ff0a7424 */ /* 0x000fe200078e00ff */
[----:B------:R-:W-:Y:S02]  /*11b0*/  BSSY.RECONVERGENT B1, `(.L_x_13) ;  /* 0x0000013000017945 */ /* 0x000fe40003800200 */
[----:B------:R-:W-:Y:S01]  /*11c0*/  ISETP.GE.U32.AND P0, PT, R8, 0x7ca00000, PT ;  /* 0x7ca000000800780c */ /* 0x000fe20003f06070 */
        /* <DEDUP_REMOVED lines=11> */
[----:B------:R-:W-:Y:S02]  /*1280*/  IMAD.MOV.U32 R6, RZ, RZ, R10 ;  /* 0x000000ffff067224 */ /* 0x000fe400078e000a */
[----:B------:R-:W-:Y:S01]  /*1290*/  IMAD.MOV.U32 R64, RZ, RZ, R8 ;  /* 0x000000ffff407224 */ /* 0x000fe200078e0008 */
[----:B------:R-:W-:Y:S01]  /*12a0*/  MOV R8, 0x12e0 ;  /* 0x000012e000087802 */ /* 0x000fe20000000f00 */
[----:B------:R-:W-:Y:S02]  /*12b0*/  IMAD.MOV.U32 R10, RZ, RZ, R14 ;  /* 0x000000ffff0a7224 */ /* 0x000fe400078e000e */
[----:B------:R-:W-:-:S07]  /*12c0*/  IMAD.MOV.U32 R11, RZ, RZ, R15 ;  /* 0x000000ffff0b7224 */ /* 0x000fce00078e000f */
[----:B------:R-:W-:Y:S05]  /*12d0*/  CALL.REL.NOINC `($__internal_1_$__cuda_sm20_dsqrt_rn_f64_mediumpath_v1) ;  /* 0x0000001800807944 */ /* 0x000fea0003c00000 */
.L_x_14:
[----:B------:R-:W-:Y:S05]  /*12e0*/  BSYNC.RECONVERGENT B1 ;  /* 0x0000000000017941 */ /* 0x000fea0003800200 */
.L_x_13:
        /* <DEDUP_REMOVED lines=16> */
[----:B------:R-:W-:Y:S02]  /*13f0*/  MOV R65, R17 ;  /* 0x0000001100417202 */ /* 0x000fe40000000f00 */
[----:B------:R-:W-:-:S07]  /*1400*/  MOV R6, 0x1420 ;  /* 0x0000142000067802 */ /* 0x000fce0000000f00 */
[----:B------:R-:W-:Y:S05]  /*1410*/  CALL.REL.NOINC `($__internal_0_$__cuda_sm20_div_rn_f64_full) ;  /* 0x0000001000c87944 */ /* 0x000fea0003c00000 */
.L_x_16:
[----:B------:R-:W-:Y:S05]  /*1420*/  BSYNC.RECONVERGENT B1 ;  /* 0x0000000000017941 */ /* 0x000fea0003800200 */
.L_x_15:
[----:B------:R-:W-:Y:S01]  /*1430*/  DADD R6, -RZ, -R12 ;  /* 0x00000000ff067229 */ /* 0x000fe2000000090c */
[----:B------:R-:W-:Y:S01]  /*1440*/  ISETP.NE.AND P0, PT, R0, RZ, PT ;  /* 0x000000ff0000720c */ /* 0x000fe20003f05270 */
[----:B------:R-:W-:Y:S01]  /*1450*/  DSETP.GEU.AND P1, PT, R28, R60, PT ;  /* 0x0000003c1c00722a */ /* 0x000fe20003f2e000 */
[----:B------:R-:W-:Y:S01]  /*1460*/  UMOV UR4, 0xe2308c3a ;  /* 0xe2308c3a00047882 */ /* 0x000fe20000000000 */
[----:B------:R-:W-:Y:S01]  /*1470*/  UMOV UR5, 0x3e45798e ;  /* 0x3e45798e00057882 */ /* 0x000fe20000000000 */
[----:B------:R-:W-:Y:S01]  /*1480*/  IMAD.MOV.U32 R10, RZ, RZ, 0x80000 ;  /* 0x00080000ff0a7424 */ /* 0x000fe200078e00ff */
[----:B------:R-:W-:Y:S01]  /*1490*/  DSETP.GEU.AND P2, PT, R14, UR4, PT ;  /* 0x000000040e007e2a */ /* 0x000fe2000bf4e000 */
[----:B------:R-:W-:Y:S01]  /*14a0*/  IMAD.MOV.U32 R62, RZ, RZ, 0x80000 ;  /* 0x00080000ff3e7424 */ /* 0x000fe200078e00ff */
[----:B------:R-:W-:Y:S02]  /*14b0*/  BSSY.RECONVERGENT B1, `(.L_x_17) ;  /* 0x0000045000017945 */ /* 0x000fe40003800200 */
[----:B------:R-:W-:-:S02]  /*14c0*/  FSEL R9, R6, R12, !P0 ;  /* 0x0000000c06097208 */ /* 0x000fc40004000000 */
[-C--:B------:R-:W-:Y:S02]  /*14d0*/  FSEL R7, R7, R13.reuse, !P0 ;  /* 0x0000000d07077208 */ /* 0x080fe40004000000 */
[----:B------:R-:W-:Y:S02]  /*14e0*/  FSEL R14, R9, R12, !P1 ;  /* 0x0000000c090e7208 */ /* 0x000fe40004800000 */
[----:B------:R-:W-:Y:S02]  /*14f0*/  FSEL R12, R7, R13, !P1 ;  /* 0x0000000d070c7208 */ /* 0x000fe40004800000 */
[----:B------:R-:W-:Y:S02]  /*1500*/  FSEL R14, R14, RZ, P2 ;  /* 0x000000ff0e0e7208 */ /* 0x000fe40001000000 */
[----:B------:R-:W-:-:S06]  /*1510*/  FSEL R15, R12, RZ, P2 ;  /* 0x000000ff0c0f7208 */ /* 0x000fcc0001000000 */
[----:B------:R-:W-:-:S08]  /*1520*/  DMUL R6, R14, 0.5 ;  /* 0x3fe000000e067828 */ /* 0x000fd00000000000 */
[----:B------:R-:W-:-:S08]  /*1530*/  DFMA R6, R6, R2, R28 ;  /* 0x000000020606722b */ /* 0x000fd0000000001c */
[----:B------:R-:W-:Y:S02]  /*1540*/  DSETP.MIN.AND P1, P2, R6, 1, PT ;  /* 0x3ff000000600742a */ /* 0x000fe40003a20000 */
[----:B------:R-:W-:-:S04]  /*1550*/  IMAD.MOV.U32 R8, RZ, RZ, R7 ;  /* 0x000000ffff087224 */ /* 0x000fc800078e0007 */
[----:B------:R-:W-:Y:S02]  /*1560*/  SEL R6, R6, RZ, P1 ;  /* 0x000000ff06067207 */ /* 0x000fe40000800000 */
[----:B------:R-:W-:-:S06]  /*1570*/  FSEL R9, R8, 1.875, P1 ;  /* 0x3ff0000008097808 */ /* 0x000fcc0000800000 */
[----:B------:R-:W-:-:S05]  /*1580*/  @P2 LOP3.LUT R9, R10, 0x3ff00000, RZ, 0xfc, !PT ;  /* 0x3ff000000a092812 */ /* 0x000fca00078efcff */
[----:B------:R-:W-:Y:S02]  /*1590*/  IMAD.MOV.U32 R7, RZ, RZ, R9 ;  /* 0x000000ffff077224 */ /* 0x000fe400078e0009 */
[----:B------:R-:W-:Y:S02]  /*15a0*/  IMAD.MOV.U32 R9, RZ, RZ, 0x80000 ;  /* 0x00080000ff097424 */ /* 0x000fe400078e00ff */
[----:B------:R-:W-:Y:S02]  /*15b0*/  IMAD.MOV.U32 R8, RZ, RZ, R7 ;  /* 0x000000ffff087224 */ /* 0x000fe400078e0007 */
[----:B------:R-:W-:-:S06]  /*15c0*/  DSETP.MAX.AND P1, P2, R6, -1, PT ;  /* 0xbff000000600742a */ /* 0x000fcc0003a2f000 */
[----:B------:R-:W-:Y:S02]  /*15d0*/  FSEL R79, R8, -1.875, P1 ;  /* 0xbff00000084f7808 */ /* 0x000fe40000800000 */
[----:B------:R-:W-:Y:S01]  /*15e0*/  SEL R78, R6, RZ, P1 ;  /* 0x000000ff064e7207 */ /* 0x000fe20000800000 */
[----:B------:R-:W-:-:S05]  /*15f0*/  DSETP.GT.AND P1, PT, R30, R56, PT ;  /* 0x000000381e00722a */ /* 0x000fca0003f24000 */
[----:B------:R-:W-:Y:S01]  /*1600*/  @P2 LOP3.LUT R79, R9, 0xbff00000, RZ, 0xfc, !PT ;  /* 0xbff00000094f2812 */ /* 0x000fe200078efcff */
[----:B------:R-:W-:-:S05]  /*1610*/  DADD R8, -RZ, -R4 ;  /* 0x00000000ff087229 */ /* 0x000fca0000000904 */
[----:B------:R-:W-:-:S05]  /*1620*/  DMUL R76, R78, R78 ;  /* 0x0000004e4e4c7228 */ /* 0x000fca0000000000 */
[-C--:B------:R-:W-:Y:S02]  /*1630*/  FSEL R11, R8, R4.reuse, !P0 ;  /* 0x00000004080b7208 */ /* 0x080fe40004000000 */
[-C--:B------:R-:W-:Y:S01]  /*1640*/  FSEL R9, R9, R5.reuse, !P0 ;  /* 0x0000000509097208 */ /* 0x080fe20004000000 */
[----:B------:R-:W-:Y:S02]  /*1650*/  DADD R6, -R76, 1 ;  /* 0x3ff000004c067429 */ /* 0x000fe40000000100 */
[----:B------:R-:W-:Y:S01]  /*1660*/  DSETP.GEU.AND P0, PT, R74, UR4, PT ;  /* 0x000000044a007e2a */ /* 0x000fe2000bf0e000 */
[----:B------:R-:W-:Y:S02]  /*1670*/  FSEL R74, R11, R4, P1 ;  /* 0x000000040b4a7208 */ /* 0x000fe40000800000 */
[----:B------:R-:W-:-:S03]  /*1680*/  FSEL R4, R9, R5, P1 ;  /* 0x0000000509047208 */ /* 0x000fc60000800000 */
[----:B------:R-:W-:Y:S01]  /*1690*/  DSETP.GEU.AND P2, PT, R6, UR4, PT ;  /* 0x0000000406007e2a */ /* 0x000fe2000bf4e000 */
[----:B------:R-:W-:Y:S02]  /*16a0*/  FSEL R74, R74, RZ, P0 ;  /* 0x000000ff4a4a7208 */ /* 0x000fe40000000000 */
[----:B------:R-:W-:-:S03]  /*16b0*/  FSEL R75, R4, RZ, P0 ;  /* 0x000000ff044b7208 */ /* 0x000fc60000000000 */
[----:B------:R-:W-:Y:S02]  /*16c0*/  FSEL R65, R7, 0.19284650683403015137, P2 ;  /* 0x3e45798e07417808 */ /* 0x000fe40001000000 */
[----:B------:R-:W-:Y:S01]  /*16d0*/  FSEL R64, R6, -8.14182836421710053376e+20, P2 ;  /* 0xe2308c3a06407808 */ /* 0x000fe20001000000 */
[----:B------:R-:W-:Y:S01]  /*16e0*/  IMAD.MOV.U32 R6, RZ, RZ, 0x1 ;  /* 0x00000001ff067424 */ /* 0x000fe200078e00ff */
[----:B------:R-:W0:Y:S01]  /*16f0*/  MUFU.RCP64H R7, R65 ;  /* 0x0000004100077308 */ /* 0x000e220000001800 */
[----:B------:R-:W-:-:S08]  /*1700*/  DMUL R4, R74, 0.5 ;  /* 0x3fe000004a047828 */ /* 0x000fd00000000000 */
[----:B------:R-:W-:Y:S02]  /*1710*/  DFMA R4, R4, R2, R30 ;  /* 0x000000020404722b */ /* 0x000fe4000000001e */
[----:B0-----:R-:W-:-:S06]  /*1720*/  DFMA R8, -R64, R6, 1 ;  /* 0x3ff000004008742b */ /* 0x001fcc0000000106 */
[----:B------:R-:W-:Y:S02]  /*1730*/  DSETP.MAX.AND P0, P1, R4, 0.5, PT ;  /* 0x3fe000000400742a */ /* 0x000fe4000390f000 */
[----:B------:R-:W-:Y:S01]  /*1740*/  IMAD.MOV.U32 R10, RZ, RZ, R5 ;  /* 0x000000ffff0a7224 */ /* 0x000fe200078e0005 */
[----:B------:R-:W-:-:S04]  /*1750*/  DFMA R8, R8, R8, R8 ;  /* 0x000000080808722b */ /* 0x000fc80000000008 */
[----:B------:R-:W-:-:S04]  /*1760*/  FSEL R11, R10, 1.75, P0 ;  /* 0x3fe000000a0b7808 */ /* 0x000fc80000000000 */
[----:B------:R-:W-:-:S03]  /*1770*/  DFMA R8, R6, R8, R6 ;  /* 0x000000080608722b */ /* 0x000fc60000000006 */
[----:B------:R-:W-:Y:S02]  /*1780*/  @P1 LOP3.LUT R11, R62, 0x3fe00000, RZ, 0xfc, !PT ;  /* 0x3fe000003e0b1812 */ /* 0x000fe400078efcff */
[----:B------:R-:W-:-:S03]  /*1790*/  FSETP.GEU.AND P1, PT, |R51|, 6.5827683646048100446e-37, PT ;  /* 0x036000003300780b */ /* 0x000fc60003f2e200 */
[----:B------:R-:W-:-:S08]  /*17a0*/  DFMA R6, -R64, R8, 1 ;  /* 0x3ff000004006742b */ /* 0x000fd00000000108 */
[----:B------:R-:W-:Y:S01]  /*17b0*/  DFMA R12, R8, R6, R8 ;  /* 0x00000006080c722b */ /* 0x000fe20000000008 */
[----:B------:R-:W-:Y:S02]  /*17c0*/  MOV R7, R11 ;  /* 0x0000000b00077202 */ /* 0x000fe40000000f00 */
[----:B------:R-:W-:-:S05]  /*17d0*/  SEL R6, R4, RZ, P0 ;  /* 0x000000ff04067207 */ /* 0x000fca0000000000 */
[----:B------:R-:W-:Y:S02]  /*17e0*/  DMUL R10, R50, R12 ;  /* 0x0000000c320a7228 */ /* 0x000fe40000000000 */
[C---:B------:R-:W-:Y:S02]  /*17f0*/  DMUL R4, R6.reuse, R6 ;  /* 0x0000000606047228 */ /* 0x040fe40000000000 */
[----:B------:R-:W-:-:S04]  /*1800*/  DADD R6, R6, R6 ;  /* 0x0000000006067229 */ /* 0x000fc80000000006 */
[----:B------:R-:W-:Y:S02]  /*1810*/  DFMA R62, -R64, R10, R50 ;  /* 0x0000000a403e722b */ /* 0x000fe40000000132 */
[----:B------:R-:W-:Y:S02]  /*1820*/  DADD R8, R48, R4 ;  /* 0x0000000030087229 */ /* 0x000fe40000000004 */
[----:B------:R-:W-:-:S04]  /*1830*/  DADD R6, R4, -R6 ;  /* 0x0000000004067229 */ /* 0x000fc80000000806 */
[----:B------:R-:W-:Y:S02]  /*1840*/  DFMA R12, R12, R62, R10 ;  /* 0x0000003e0c0c722b */ /* 0x000fe4000000000a */
[----:B------:R-:W-:Y:S02]  /*1850*/  DFMA R8, R54, R8, -R44 ;  /* 0x000000083608722b */ /* 0x000fe4000000082c */
[----:B------:R-:W-:-:S06]  /*1860*/  DADD R6, R48, R6 ;  /* 0x0000000030067229 */ /* 0x000fcc0000000006 */
[----:B------:R-:W-:Y:S02]  /*1870*/  FFMA R10, RZ, R65, R13 ;  /* 0x00000041ff0a7223 */ /* 0x000fe4000000000d */
[----:B------:R-:W-:-:S03]  /*1880*/  DMUL R6, R42, R6 ;  /* 0x000000062a067228 */ /* 0x000fc60000000000 */
[----:B------:R-:W-:-:S05]  /*1890*/  FSETP.GT.AND P0, PT, |R10|, 1.469367938527859385e-39, PT ;  /* 0x001000000a00780b */ /* 0x000fca0003f04200 */
[----:B------:R-:W-:-:S08]  /*18a0*/  DFMA R82, R8, R8, -R6 ;  /* 0x000000080852722b */ /* 0x000fd00000000806 */
[----:B------:R-:W-:Y:S05]  /*18b0*/  @P0 BRA P1, `(.L_x_18) ;  /* 0x0000000000100947 */ /* 0x000fea0000800000 */
[----:B------:R-:W-:Y:S01]  /*18c0*/  IMAD.MOV.U32 R66, RZ, RZ, R50 ;  /* 0x000000ffff427224 */ /* 0x000fe200078e0032 */
[----:B------:R-:W-:Y:S01]  /*18d0*/  MOV R6, 0x1900 ;  /* 0x0000190000067802 */ /* 0x000fe20000000f00 */
[----:B------:R-:W-:-:S07]  /*18e0*/  IMAD.MOV.U32 R67, RZ, RZ, R51 ;  /* 0x000000ffff437224 */ /* 0x000fce00078e0033 */
[----:B------:R-:W-:Y:S05]  /*18f0*/  CALL.REL.NOINC `($__internal_0_$__cuda_sm20_div_rn_f64_full) ;  /* 0x0000000c00907944 */ /* 0x000fea0003c00000 */
.L_x_18:
[----:B------:R-:W-:Y:S05]  /*1900*/  BSYNC.RECONVERGENT B1 ;  /* 0x0000000000017941 */ /* 0x000fea0003800200 */
.L_x_17:
[----:B------:R-:W-:Y:S01]  /*1910*/  DSETP.GEU.AND P0, PT, R82, RZ, PT ;  /* 0x000000ff5200722a */ /* 0x000fe20003f0e000 */
[----:B------:R-:W-:Y:S01]  /*1920*/  IMAD.MOV.U32 R62, RZ, RZ, 0x0 ;  /* 0x00000000ff3e7424 */ /* 0x000fe200078e00ff */
[----:B------:R-:W-:Y:S01]  /*1930*/  DADD R12, R40, R12 ;  /* 0x00000000280c7229 */ /* 0x000fe2000000000c */
[----:B------:R-:W-:Y:S01]  /*1940*/  IMAD.MOV.U32 R63, RZ, RZ, 0x3fd80000 ;  /* 0x3fd80000ff3f7424 */ /* 0x000fe200078e00ff */
[----:B------:R-:W-:Y:S02]  /*1950*/  BSSY.RECONVERGENT B1, `(.L_x_19) ;  /* 0x000001f000017945 */ /* 0x000fe40003800200 */
[----:B------:R-:W-:Y:S02]  /*1960*/  FSEL R11, R83, RZ, P0 ;  /* 0x000000ff530b7208 */ /* 0x000fe40000000000 */
[----:B------:R-:W-:Y:S02]  /*1970*/  FSEL R10, R82, RZ, P0 ;  /* 0x000000ff520a7208 */ /* 0x000fe40000000000 */
[----:B------:R-:W0:Y:S01]  /*1980*/  MUFU.RSQ64H R9, R11 ;  /* 0x0000000b00097308 */ /* 0x000e220000001c00 */
[----:B------:R-:W-:Y:S01]  /*1990*/  VIADD R8, R11, 0xfcb00000 ;  /* 0xfcb000000b087836 */ /* 0x000fe20000000000 */
[----:B------:R-:W-:-:S04]  /*19a0*/  DFMA R12, -R76, R12, R52 ;  /* 0x0000000c4c0c722b */ /* 0x000fc80000000134 */
[----:B------:R-:W-:-:S04]  /*19b0*/  ISETP.GE.U32.AND P1, PT, R8, 0x7ca00000, PT ;  /* 0x7ca000000800780c */ /* 0x000fc80003f26070 */
[----:B------:R-:W-:-:S06]  /*19c0*/  DSETP.GEU.AND P0, PT, R12, RZ, PT ;  /* 0x000000ff0c00722a */ /* 0x000fcc0003f0e000 */
[----:B------:R-:W-:Y:S01]  /*19d0*/  FSEL R76, R12, RZ, P0 ;  /* 0x000000ff0c4c7208 */ /* 0x000fe20000000000 */
[----:B0-----:R-:W-:Y:S01]  /*19e0*/  DMUL R6, R8, R8 ;  /* 0x0000000808067228 */ /* 0x001fe20000000000 */
[----:B------:R-:W-:-:S07]  /*19f0*/  FSEL R77, R13, RZ, P0 ;  /* 0x000000ff0d4d7208 */ /* 0x000fce0000000000 */
[----:B------:R-:W-:-:S08]  /*1a00*/  DFMA R6, -R6, R10, 1 ;  /* 0x3ff000000606742b */ /* 0x000fd0000000010a */
[----:B------:R-:W-:Y:S02]  /*1a10*/  DFMA R62, R6, R62, 0.5 ;  /* 0x3fe00000063e742b */ /* 0x000fe4000000003e */
[----:B------:R-:W-:-:S08]  /*1a20*/  DMUL R6, R8, R6 ;  /* 0x0000000608067228 */ /* 0x000fd00000000000 */
[----:B------:R-:W-:Y:S02]  /*1a30*/  DFMA R64, R62, R6, R8 ;  /* 0x000000063e40722b */ /* 0x000fe40000000008 */
[----:B------:R-:W-:-:S06]  /*1a40*/  DMUL R62, R48, R78 ;  /* 0x0000004e303e7228 */ /* 0x000fcc0000000000 */
[----:B------:R-:W-:Y:S02]  /*1a50*/  DMUL R68, R64, R10 ;  /* 0x0000000a40447228 */ /* 0x000fe40000000000 */
[----:B------:R-:W-:Y:S01]  /*1a60*/  VIADD R7, R65, 0xfff00000 ;  /* 0xfff0000041077836 */ /* 0x000fe20000000000 */
[----:B------:R-:W-:Y:S01]  /*1a70*/  DFMA R78, R78, R62, R4 ;  /* 0x0000003e4e4e722b */ /* 0x000fe20000000004 */
[----:B------:R-:W-:-:S04]  /*1a80*/  IMAD.MOV.U32 R6, RZ, RZ, R64 ;  /* 0x000000ffff067224 */ /* 0x000fc800078e0040 */
[----:B------:R-:W-:-:S08]  /*1a90*/  DFMA R70, R68, -R68, R10 ;  /* 0x800000444446722b */ /* 0x000fd0000000000a */
[----:B------:R-:W-:Y:S01]  /*1aa0*/  DFMA R66, R70, R6, R68 ;  /* 0x000000064642722b */ /* 0x000fe20000000044 */
[----:B------:R-:W-:Y:S10]  /*1ab0*/  @!P1 BRA `(.L_x_20) ;  /* 0x0000000000209947 */ /* 0x000ff40003800000 */
[----:B------:R-:W-:Y:S01]  /*1ac0*/  IMAD.MOV.U32 R6, RZ, RZ, R64 ;  /* 0x000000ffff067224 */ /* 0x000fe200078e0040 */
[----:B------:R-:W-:Y:S01]  /*1ad0*/  MOV R12, R70 ;  /* 0x00000046000c7202 */ /* 0x000fe20000000f00 */
[----:B------:R-:W-:Y:S01]  /*1ae0*/  IMAD.MOV.U32 R64, RZ, RZ, R8 ;  /* 0x000000ffff407224 */ /* 0x000fe200078e0008 */
[----:B------:R-:W-:Y:S01]  /*1af0*/  MOV R8, 0x1b40 ;  /* 0x00001b4000087802 */ /* 0x000fe20000000f00 */
[----:B------:R-:W-:Y:S02]  /*1b00*/  IMAD.MOV.U32 R13, RZ, RZ, R71 ;  /* 0x000000ffff0d7224 */ /* 0x000fe400078e0047 */
[----:B------:R-:W-:Y:S02]  /*1b10*/  IMAD.MOV.U32 R62, RZ, RZ, R68 ;  /* 0x000000ffff3e7224 */ /* 0x000fe400078e0044 */
[----:B------:R-:W-:-:S07]  /*1b20*/  IMAD.MOV.U32 R63, RZ, RZ, R69 ;  /* 0x000000ffff3f7224 */ /* 0x000fce00078e0045 */
[----:B------:R-:W-:Y:S05]  /*1b30*/  CALL.REL.NOINC `($__internal_1_$__cuda_sm20_dsqrt_rn_f64_mediumpath_v1) ;  /* 0x0000001000687944 */ /* 0x000fea0003c00000 */
.L_x_20:
[----:B------:R-:W-:Y:S05]  /*1b40*/  BSYNC.RECONVERGENT B1 ;  /* 0x0000000000017941 */ /* 0x000fea0003800200 */
.L_x_19:
        /* <DEDUP_REMOVED lines=19> */
[----:B------:R-:W-:Y:S01]  /*1c80*/  MOV R4, R12 ;  /* 0x0000000c00047202 */ /* 0x000fe20000000f00 */
[----:B------:R-:W-:-:S07]  /*1c90*/  IMAD.MOV.U32 R5, RZ, RZ, R13 ;  /* 0x000000ffff057224 */ /* 0x000fce00078e000d */
.L_x_22:
[----:B------:R-:W-:Y:S05]  /*1ca0*/  BSYNC.RECONVERGENT B1 ;  /* 0x0000000000017941 */ /* 0x000fea0003800200 */
.L_x_21:
[----:B------:R-:W0:Y:S01]  /*1cb0*/  MUFU.RSQ64H R9, R77 ;  /* 0x0000004d00097308 */ /* 0x000e220000001c00 */
[----:B------:R-:W-:Y:S01]  /*1cc0*/  VIADD R8, R77, 0xfcb00000 ;  /* 0xfcb000004d087836 */ /* 0x000fe20000000000 */
[----:B------:R-:W-:Y:S01]  /*1cd0*/  BSSY.RECONVERGENT B1, `(.L_x_23) ;  /* 0x0000015000017945 */ /* 0x000fe20003800200 */
[----:B------:R-:W-:Y:S02]  /*1ce0*/  IMAD.MOV.U32 R10, RZ, RZ, 0x0 ;  /* 0x00000000ff0a7424 */ /* 0x000fe400078e00ff */
[----:B------:R-:W-:Y:S01]  /*1cf0*/  IMAD.MOV.U32 R11, RZ, RZ, 0x3fd80000 ;  /* 0x3fd80000ff0b7424 */ /* 0x000fe200078e00ff */
        /* <DEDUP_REMOVED lines=16> */
[----:B------:R-:W-:-:S07]  /*1e00*/  IMAD.MOV.U32 R11, RZ, RZ, R77 ;  /* 0x000000ffff0b7224 */ /* 0x000fce00078e004d */
[----:B------:R-:W-:Y:S05]  /*1e10*/  CALL.REL.NOINC `($__internal_1_$__cuda_sm20_dsqrt_rn_f64_mediumpath_v1) ;  /* 0x0000000c00b07944 */ /* 0x000fea0003c00000 */
.L_x_24:
[----:B------:R-:W-:Y:S05]  /*1e20*/  BSYNC.RECONVERGENT B1 ;  /* 0x0000000000017941 */ /* 0x000fea0003800200 */
.L_x_23:
        /* <DEDUP_REMOVED lines=19> */
.L_x_26:
[----:B------:R-:W-:Y:S05]  /*1f60*/  BSYNC.RECONVERGENT B1 ;  /* 0x0000000000017941 */ /* 0x000fea0003800200 */
.L_x_25:
[----:B------:R-:W-:Y:S01]  /*1f70*/  DMUL R14, R14, R12 ;  /* 0x0000000c0e0e7228 */ /* 0x000fe20000000000 */
[----:B------:R-:W-:Y:S01]  /*1f80*/  IMAD.MOV.U32 R10, RZ, RZ, 0x80000 ;  /* 0x00080000ff0a7424 */ /* 0x000fe200078e00ff */
[----:B------:R-:W-:Y:S01]  /*1f90*/  DADD R6, -RZ, -R12 ;  /* 0x00000000ff067229 */ /* 0x000fe2000000090c */
[----:B------:R-:W-:Y:S01]  /*1fa0*/  UMOV UR4, 0xe2308c3a ;  /* 0xe2308c3a00047882 */ /* 0x000fe20000000000 */
[----:B------:R-:W-:Y:S01]  /*1fb0*/  UMOV UR5, 0x3e45798e ;  /* 0x3e45798e00057882 */ /* 0x000fe20000000000 */
[----:B------:R-:W-:Y:S01]  /*1fc0*/  DMUL R74, R74, R4 ;  /* 0x000000044a4a7228 */ /* 0x000fe20000000000 */
[----:B------:R-:W-:Y:S01]  /*1fd0*/  UMOV UR6, UR5 ;  /* 0x0000000500067c82 */ /* 0x000fe20008000000 */
[----:B------:R-:W-:Y:S01]  /*1fe0*/  BSSY.RECONVERGENT B1, `(.L_x_27) ;  /* 0x0000038000017945 */ /* 0x000fe20003800200 */
[----:B------:R-:W-:-:S06]  /*1ff0*/  DSETP.GEU.AND P0, PT, R14, RZ, PT ;  /* 0x000000ff0e00722a */ /* 0x000fcc0003f0e000 */
[----:B------:R-:W-:Y:S02]  /*2000*/  FSEL R6, R6, R12, !P0 ;  /* 0x0000000c06067208 */ /* 0x000fe40004000000 */
[----:B------:R-:W-:-:S06]  /*2010*/  FSEL R7, R7, R13, !P0 ;  /* 0x0000000d07077208 */ /* 0x000fcc0004000000 */
[----:B------:R-:W-:-:S08]  /*2020*/  DFMA R6, R2, R6, R28 ;  /* 0x000000060206722b */ /* 0x000fd0000000001c */
[----:B------:R-:W-:Y:S02]  /*2030*/  DSETP.MIN.AND P0, P1, R6, 1, PT ;  /* 0x3ff000000600742a */ /* 0x000fe40003900000 */
[----:B------:R-:W-:-:S04]  /*2040*/  IMAD.MOV.U32 R8, RZ, RZ, R7 ;  /* 0x000000ffff087224 */ /* 0x000fc800078e0007 */
[----:B------:R-:W-:Y:S02]  /*2050*/  SEL R6, R6, RZ, P0 ;  /* 0x000000ff06067207 */ /* 0x000fe40000000000 */
[----:B------:R-:W-:-:S06]  /*2060*/  FSEL R9, R8, 1.875, P0 ;  /* 0x3ff0000008097808 */ /* 0x000fcc0000000000 */
[----:B------:R-:W-:-:S04]  /*2070*/  @P1 LOP3.LUT R9, R10, 0x3ff00000, RZ, 0xfc, !PT ;  /* 0x3ff000000a091812 */ /* 0x000fc800078efcff */
[----:B------:R-:W-:Y:S01]  /*2080*/  MOV R7, R9 ;  /* 0x0000000900077202 */ /* 0x000fe20000000f00 */
[----:B------:R-:W-:-:S04]  /*2090*/  IMAD.MOV.U32 R9, RZ, RZ, 0x80000 ;  /* 0x00080000ff097424 */ /* 0x000fc800078e00ff */
[----:B------:R-:W-:Y:S01]  /*20a0*/  IMAD.MOV.U32 R8, RZ, RZ, R7 ;  /* 0x000000ffff087224 */ /* 0x000fe200078e0007 */
[----:B------:R-:W-:Y:S01]  /*20b0*/  DSETP.MAX.AND P0, P1, R6, -1, PT ;  /* 0xbff000000600742a */ /* 0x000fe2000390f000 */
[----:B------:R-:W-:-:S05]  /*20c0*/  IMAD.U32 R7, RZ, RZ, UR6 ;  /* 0x00000006ff077e24 */ /* 0x000fca000f8e00ff */
[----:B------:R-:W-:Y:S02]  /*20d0*/  FSEL R29, R8, -1.875, P0 ;  /* 0xbff00000081d7808 */ /* 0x000fe40000000000 */
[----:B------:R-:W-:-:S06]  /*20e0*/  SEL R28, R6, RZ, P0 ;  /* 0x000000ff061c7207 */ /* 0x000fcc0000000000 */
[----:B------:R-:W-:-:S06]  /*20f0*/  @P1 LOP3.LUT R29, R9, 0xbff00000, RZ, 0xfc, !PT ;  /* 0xbff00000091d1812 */ /* 0x000fcc00078efcff */
[----:B------:R-:W-:-:S08]  /*2100*/  DFMA R14, -R28, R28, 1 ;  /* 0x3ff000001c0e742b */ /* 0x000fd0000000011c */
[----:B------:R-:W-:Y:S02]  /*2110*/  DSETP.MAX.AND P0, P1, R14, UR4, PT ;  /* 0x000000040e007e2a */ /* 0x000fe4000b90f000 */
[----:B------:R-:W-:-:S05]  /*2120*/  IMAD.MOV.U32 R6, RZ, RZ, R15 ;  /* 0x000000ffff067224 */ /* 0x000fca00078e000f */
[----:B------:R-:W-:Y:S01]  /*2130*/  FSEL R65, R6, UR6, P0 ;  /* 0x0000000606417c08 */ /* 0x000fe20008000000 */
[----:B------:R-:W-:-:S05]  /*2140*/  IMAD.MOV.U32 R6, RZ, RZ, R14 ;  /* 0x000000ffff067224 */ /* 0x000fca00078e000e */
[----:B------:R-:W-:Y:S01]  /*2150*/  SEL R64, R6, UR4, P0 ;  /* 0x0000000406407c07 */ /* 0x000fe20008000000 */
[----:B------:R-:W-:Y:S01]  /*2160*/  IMAD.MOV.U32 R6, RZ, RZ, 0x1 ;  /* 0x00000001ff067424 */ /* 0x000fe200078e00ff */
[----:B------:R-:W-:Y:S01]  /*2170*/  @P1 LOP3.LUT R65, R7, 0x80000, RZ, 0xfc, !PT ;  /* 0x0008000007411812 */ /* 0x000fe200078efcff */
[----:B------:R-:W-:Y:S01]  /*2180*/  DSETP.GEU.AND P0, PT, R74, RZ, PT ;  /* 0x000000ff4a00722a */ /* 0x000fe20003f0e000 */
[----:B------:R-:W-:Y:S02]  /*2190*/  FSETP.GEU.AND P1, PT, |R59|, 6.5827683646048100446e-37, PT ;  /* 0x036000003b00780b */ /* 0x000fe40003f2e200 */
[----:B------:R-:W0:Y:S02]  /*21a0*/  MUFU.RCP64H R7, R65 ;  /* 0x0000004100077308 */ /* 0x000e240000001800 */
[----:B0-----:R-:W-:-:S08]  /*21b0*/  DFMA R8, -R64, R6, 1 ;  /* 0x3ff000004008742b */ /* 0x001fd00000000106 */
[----:B------:R-:W-:-:S08]  /*21c0*/  DFMA R8, R8, R8, R8 ;  /* 0x000000080808722b */ /* 0x000fd00000000008 */
[----:B------:R-:W-:-:S08]  /*21d0*/  DFMA R8, R6, R8, R6 ;  /* 0x000000080608722b */ /* 0x000fd00000000006 */
[----:B------:R-:W-:-:S08]  /*21e0*/  DFMA R6, -R64, R8, 1 ;  /* 0x3ff000004006742b */ /* 0x000fd00000000108 */
[----:B------:R-:W-:Y:S02]  /*21f0*/  DFMA R6, R8, R6, R8 ;  /* 0x000000060806722b */ /* 0x000fe40000000008 */
[----:B------:R-:W-:-:S06]  /*2200*/  DADD R8, -RZ, -R4 ;  /* 0x00000000ff087229 */ /* 0x000fcc0000000904 */
[----:B------:R-:W-:-:S04]  /*2210*/  DMUL R12, R58, R6 ;  /* 0x000000063a0c7228 */ /* 0x000fc80000000000 */
[----:B------:R-:W-:Y:S02]  /*2220*/  FSEL R4, R8, R4, !P0 ;  /* 0x0000000408047208 */ /* 0x000fe40004000000 */
[----:B------:R-:W-:Y:S02]  /*2230*/  FSEL R5, R9, R5, !P0 ;  /* 0x0000000509057208 */ /* 0x000fe40004000000 */
[----:B------:R-:W-:-:S04]  /*2240*/  DFMA R8, -R64, R12, R58 ;  /* 0x0000000c4008722b */ /* 0x000fc8000000013a */
[----:B------:R-:W-:-:S04]  /*2250*/  DFMA R4, R2, R4, R30 ;  /* 0x000000040204722b */ /* 0x000fc8000000001e */
[----:B------:R-:W-:-:S04]  /*2260*/  DFMA R12, R6, R8, R12 ;  /* 0x00000008060c722b */ /* 0x000fc8000000000c */
[----:B------:R-:W-:Y:S02]  /*2270*/  DSETP.MAX.AND P2, P3, R22, R4, PT ;  /* 0x000000041600722a */ /* 0x000fe40003b4f000 */
[----:B------:R-:W-:Y:S01]  /*2280*/  IMAD.MOV.U32 R31, RZ, RZ, R4 ;  /* 0x000000ffff1f7224 */ /* 0x000fe200078e0004 */
[----:B------:R-:W-:-:S03]  /*2290*/  MOV R4, R23 ;  /* 0x0000001700047202 */ /* 0x000fc60000000f00 */
[----:B------:R-:W-:Y:S01]  /*22a0*/  FFMA R6, RZ, R65, R13 ;  /* 0x00000041ff067223 */ /* 0x000fe2000000000d */
[----:B------:R-:W-:Y:S01]  /*22b0*/  FSEL R7, R4, R5, P2 ;  /* 0x0000000504077208 */ /* 0x000fe20001000000 */
[----:B------:R-:W-:-:S03]  /*22c0*/  IMAD.MOV.U32 R4, RZ, RZ, R22 ;  /* 0x000000ffff047224 */ /* 0x000fc600078e0016 */
[----:B------:R-:W-:Y:S02]  /*22d0*/  FSETP.GT.AND P0, PT, |R6|, 1.469367938527859385e-39, PT ;  /* 0x001000000600780b */ /* 0x000fe40003f04200 */
[----:B------:R-:W-:Y:S02]  /*22e0*/  SEL R30, R4, R31, P2 ;  /* 0x0000001f041e7207 */ /* 0x000fe40001000000 */
[----:B------:R-:W-:-:S05]  /*22f0*/  @P3 LOP3.LUT R7, R5, 0x80000, RZ, 0xfc, !PT ;  /* 0x0008000005073812 */ /* 0x000fca00078efcff */
[----:B------:R-:W-:-:S04]  /*2300*/  IMAD.MOV.U32 R31, RZ, RZ, R7 ;  /* 0x000000ffff1f7224 */ /* 0x000fc800078e0007 */
[----:B------:R-:W-:Y:S05]  /*2310*/  @P0 BRA P1, `(.L_x_28) ;  /* 0x0000000000100947 */ /* 0x000fea0000800000 */
[----:B------:R-:W-:Y:S01]  /*2320*/  IMAD.MOV.U32 R66, RZ, RZ, R58 ;  /* 0x000000ffff427224 */ /* 0x000fe200078e003a */
[----:B------:R-:W-:Y:S01]  /*2330*/  MOV R6, 0x2360 ;  /* 0x0000236000067802 */ /* 0x000fe20000000f00 */
[----:B------:R-:W-:-:S07]  /*2340*/  IMAD.MOV.U32 R67, RZ, RZ, R59 ;  /* 0x000000ffff437224 */ /* 0x000fce00078e003b */
[----:B------:R-:W-:Y:S05]  /*2350*/  CALL.REL.NOINC `($__internal_0_$__cuda_sm20_div_rn_f64_full) ;  /* 0x0000000000f87944 */ /* 0x000fea0003c00000 */
.L_x_28:
[----:B------:R-:W-:Y:S05]  /*2360*/  BSYNC.RECONVERGENT B1 ;  /* 0x0000000000017941 */ /* 0x000fea0003800200 */
.L_x_27:
[----:B------:R-:W0:Y:S01]  /*2370*/  MUFU.RCP64H R5, R17 ;  /* 0x0000001100057308 */ /* 0x000e220000001800 */
[----:B------:R-:W-:Y:S01]  /*2380*/  IMAD.MOV.U32 R4, RZ, RZ, 0x1 ;  /* 0x00000001ff047424 */ /* 0x000fe200078e00ff */
[----:B------:R-:W-:Y:S01]  /*2390*/  DADD R66, R46, R12 ;  /* 0x000000002e427229 */ /* 0x000fe2000000000c */
[----:B------:R-:W-:Y:S09]  /*23a0*/  BSSY.RECONVERGENT B1, `(.L_x_29) ;  /* 0x0000013000017945 */ /* 0x000ff20003800200 */
[----:B------:R-:W-:Y:S01]  /*23b0*/  FSETP.GEU.AND P1, PT, |R67|, 6.5827683646048100446e-37, PT ;  /* 0x036000004300780b */ /* 0x000fe20003f2e200 */
        /* <DEDUP_REMOVED lines=17> */
.L_x_30:
[----:B------:R-:W-:Y:S05]  /*24d0*/  BSYNC.RECONVERGENT B1 ;  /* 0x0000000000017941 */ /* 0x000fea0003800200 */
.L_x_29:
[----:B------:R-:W0:Y:S01]  /*24e0*/  MUFU.RCP64H R7, R17 ;  /* 0x0000001100077308 */ /* 0x000e220000001800 */
[----:B------:R-:W-:Y:S01]  /*24f0*/  IMAD.MOV.U32 R6, RZ, RZ, 0x1 ;  /* 0x00000001ff067424 */ /* 0x000fe200078e00ff */
[----:B------:R-:W-:Y:S01]  /*2500*/  DMUL R14, R44, R14 ;  /* 0x0000000e2c0e7228 */ /* 0x000fe20000000000 */
[----:B------:R-:W-:Y:S04]  /*2510*/  BSSY.RECONVERGENT B1, `(.L_x_31) ;  /* 0x0000013000017945 */ /* 0x000fe80003800200 */
[----:B0-----:R-:W-:-:S08]  /*2520*/  DFMA R8, -R16, R6, 1 ;  /* 0x3ff000001008742b */ /* 0x001fd00000000106 */
[----:B------:R-:W-:-:S08]  /*2530*/  DFMA R8, R8, R8, R8 ;  /* 0x000000080808722b */ /* 0x000fd00000000008 */
[----:B------:R-:W-:Y:S02]  /*2540*/  DFMA R8, R6, R8, R6 ;  /* 0x000000080608722b */ /* 0x000fe40000000006 */
[----:B------:R-:W-:-:S06]  /*2550*/  DFMA R6, R30, R30, R48 ;  /* 0x0000001e1e06722b */ /* 0x000fcc0000000030 */
[----:B------:R-:W-:Y:S02]  /*2560*/  DFMA R10, -R16, R8, 1 ;  /* 0x3ff00000100a742b */ /* 0x000fe40000000108 */
[----:B------:R-:W-:-:S06]  /*2570*/  DFMA R66, R54, R6, R14 ;  /* 0x000000063642722b */ /* 0x000fcc000000000e */
[----:B------:R-:W-:-:S04]  /*2580*/  DFMA R10, R8, R10, R8 ;  /* 0x0000000a080a722b */ /* 0x000fc80000000008 */
[----:B------:R-:W-:-:S04]  /*2590*/  FSETP.GEU.AND P1, PT, |R67|, 6.5827683646048100446e-37, PT ;  /* 0x036000004300780b */ /* 0x000fc80003f2e200 */
        /* <DEDUP_REMOVED lines=10> */
.L_x_32:
[----:B------:R-:W-:Y:S05]  /*2640*/  BSYNC.RECONVERGENT B1 ;  /* 0x0000000000017941 */ /* 0x000fea0003800200 */
.L_x_31:
[----:B------:R-:W-:Y:S02]  /*2650*/  DSETP.GEU.AND P0, PT, R30, R18, PT ;  /* 0x000000121e00722a */ /* 0x000fe40003f0e000 */
[-C--:B------:R-:W-:Y:S02]  /*2660*/  DFMA R26, R4, R2.reuse, R26 ;  /* 0x00000002041a722b */ /* 0x080fe4000000001a */
[----:B------:R-:W-:-:S10]  /*2670*/  DFMA R24, R12, R2, R24 ;  /* 0x000000020c18722b */ /* 0x000fd40000000018 */
[----:B------:R-:W-:Y:S05]  /*2680*/  @!P0 BRA `(.L_x_3) ;  /* 0x0000000000148947 */ /* 0x000fea0003800000 */
[----:B------:R-:W-:Y:S01]  /*2690*/  DADD R20, R20, R2 ;  /* 0x0000000014147229 */ /* 0x000fe20000000002 */
[----:B------:R-:W-:-:S07]  /*26a0*/  VIADD R0, R0, 0x1 ;  /* 0x0000000100007836 */ /* 0x000fce0000000000 */
[----:B------:R-:W-:-:S06]  /*26b0*/  DSETP.GEU.AND P0, PT, R20, UR10, PT ;  /* 0x0000000a14007e2a */ /* 0x000fcc000bf0e000 */
[----:B------:R-:W-:-:S13]  /*26c0*/  ISETP.GE.OR P0, PT, R0, UR12, P0 ;  /* 0x0000000c00007c0c */ /* 0x000fda0008706670 */
[----:B------:R-:W-:Y:S05]  /*26d0*/  @!P0 BRA `(.L_x_33) ;  /* 0xffffffe400008947 */ /* 0x000fea000383ffff */
.L_x_3:
[----:B------:R-:W-:Y:S05]  /*26e0*/  BSYNC.RECONVERGENT B0 ;  /* 0x0000000000007941 */ /* 0x000fea0003800200 */
.L_x_2:
[----:B------:R-:W-:Y:S04]  /*26f0*/  STG.E.64 desc[UR8][R38.64], R30 ;  /* 0x0000001e26007986 */ /* 0x000fe8000c101b08 */
[----:B------:R-:W-:Y:S04]  /*2700*/  STG.E.64 desc[UR8][R36.64], R28 ;  /* 0x0000001c24007986 */ /* 0x000fe8000c101b08 */
[----:B------:R-:W-:Y:S04]  /*2710*/  STG.E.64 desc[UR8][R34.64], R26 ;  /* 0x0000001a22007986 */ /* 0x000fe8000c101b08 */
[----:B------:R-:W-:Y:S01]  /*2720*/  STG.E.64 desc[UR8][R32.64], R24 ;  /* 0x0000001820007986 */ /* 0x000fe2000c101b08 */
[----:B------:R-:W-:Y:S05]  /*2730*/  EXIT ;  /* 0x000000000000794d */ /* 0x000fea0003800000 */
        .weak           $__internal_0_$__cuda_sm20_div_rn_f64_full
        .type           $__internal_0_$__cuda_sm20_div_rn_f64_full,@function
        .size           $__internal_0_$__cuda_sm20_div_rn_f64_full,($__internal_1_$__cuda_sm20_dsqrt_rn_f64_mediumpath_v1 - $__internal_0_$__cuda_sm20_div_rn_f64_full)
$__internal_0_$__cuda_sm20_div_rn_f64_full:
[C---:B------:R-:W-:Y:S01]  /*2740*/  FSETP.GEU.AND P0, PT, |R65|.reuse, 1.469367938527859385e-39, PT ;  /* 0x001000004100780b */ /* 0x040fe20003f0e200 */
[----:B------:R-:W-:Y:S01]  /*2750*/  IMAD.MOV.U32 R70, RZ, RZ, 0x1 ;  /* 0x00000001ff467424 */ /* 0x000fe200078e00ff */
[----:B------:R-:W-:Y:S01]  /*2760*/  LOP3.LUT R62, R65, 0x800fffff, RZ, 0xc0, !PT ;  /* 0x800fffff413e7812 */ /* 0x000fe200078ec0ff */
[----:B------:R-:W-:Y:S01]  /*2770*/  IMAD.MOV.U32 R68, RZ, RZ, R66 ;  /* 0x000000ffff447224 */ /* 0x000fe200078e0042 */
[C---:B------:R-:W-:Y:S01]  /*2780*/  FSETP.GEU.AND P2, PT, |R67|.reuse, 1.469367938527859385e-39, PT ;  /* 0x001000004300780b */ /* 0x040fe20003f4e200 */
[----:B------:R-:W-:Y:S01]  /*2790*/  BSSY.RECONVERGENT B2, `(.L_x_34) ;  /* 0x0000052000027945 */ /* 0x000fe20003800200 */
[----:B------:R-:W-:Y:S01]  /*27a0*/  LOP3.LUT R63, R62, 0x3ff00000, RZ, 0xfc, !PT ;  /* 0x3ff000003e3f7812 */ /* 0x000fe200078efcff */
[----:B------:R-:W-:Y:S01]  /*27b0*/  IMAD.MOV.U32 R62, RZ, RZ, R64 ;  /* 0x000000ffff3e7224 */ /* 0x000fe200078e0040 */
[----:B------:R-:W-:Y:S02]  /*27c0*/  LOP3.LUT R7, R67, 0x7ff00000, RZ, 0xc0, !PT ;  /* 0x7ff0000043077812 */ /* 0x000fe400078ec0ff */
[----:B------:R-:W-:-:S03]  /*27d0*/  LOP3.LUT R9, R65, 0x7ff00000, RZ, 0xc0, !PT ;  /* 0x7ff0000041097812 */ /* 0x000fc600078ec0ff */
[----:B------:R-:W-:Y:S01]  /*27e0*/  @!P0 DMUL R62, R64, 8.98846567431157953865e+307 ;  /* 0x7fe00000403e8828 */ /* 0x000fe20000000000 */
[----:B------:R-:W-:-:S03]  /*27f0*/  ISETP.GE.U32.AND P1, PT, R7, R9, PT ;  /* 0x000000090700720c */ /* 0x000fc60003f26070 */
[----:B------:R-:W-:Y:S02]  /*2800*/  @!P2 LOP3.LUT R8, R65, 0x7ff00000, RZ, 0xc0, !PT ;  /* 0x7ff000004108a812 */ /* 0x000fe400078ec0ff */
[----:B------:R-:W0:Y:S02]  /*2810*/  MUFU.RCP64H R71, R63 ;  /* 0x0000003f00477308 */ /* 0x000e240000001800 */
[----:B------:R-:W-:Y:S02]  /*2820*/  @!P2 ISETP.GE.U32.AND P3, PT, R7, R8, PT ;  /* 0x000000080700a20c */ /* 0x000fe40003f66070 */
[----:B------:R-:W-:Y:S02]  /*2830*/  MOV R8, 0x1ca00000 ;  /* 0x1ca0000000087802 */ /* 0x000fe40000000f00 */
[----:B------:R-:W-:Y:S02]  /*2840*/  @!P0 LOP3.LUT R9, R63, 0x7ff00000, RZ, 0xc0, !PT ;  /* 0x7ff000003f098812 */ /* 0x000fe400078ec0ff */
[----:B------:R-:W-:-:S04]  /*2850*/  SEL R69, R8, 0x63400000, !P1 ;  /* 0x6340000008457807 */ /* 0x000fc80004800000 */
[----:B------:R-:W-:Y:S01]  /*2860*/  LOP3.LUT R69, R69, 0x800fffff, R67, 0xf8, !PT ;  /* 0x800fffff45457812 */ /* 0x000fe200078ef843 */
[----:B0-----:R-:W-:-:S08]  /*2870*/  DFMA R10, R70, -R62, 1 ;  /* 0x3ff00000460a742b */ /* 0x001fd0000000083e */
[----:B------:R-:W-:-:S08]  /*2880*/  DFMA R10, R10, R10, R10 ;  /* 0x0000000a0a0a722b */ /* 0x000fd0000000000a */
[----:B------:R-:W-:Y:S01]  /*2890*/  DFMA R70, R70, R10, R70 ;  /* 0x0000000a4646722b */ /* 0x000fe20000000046 */
[----:B------:R-:W-:-:S04]  /*28a0*/  @!P2 SEL R11, R8, 0x63400000, !P3 ;  /* 0x63400000080ba807 */ /* 0x000fc80005800000 */
[----:B------:R-:W-:-:S03]  /*28b0*/  @!P2 LOP3.LUT R10, R11, 0x80000000, R67, 0xf8, !PT ;  /* 0x800000000b0aa812 */ /* 0x000fc600078ef843 */
[----:B------:R-:W-:Y:S01]  /*28c0*/  DFMA R12, R70, -R62, 1 ;  /* 0x3ff00000460c742b */ /* 0x000fe2000000083e */
[----:B------:R-:W-:Y:S01]  /*28d0*/  @!P2 LOP3.LUT R11, R10, 0x100000, RZ, 0xfc, !PT ;  /* 0x001000000a0ba812 */ /* 0x000fe200078efcff */
[----:B------:R-:W-:-:S06]  /*28e0*/  @!P2 IMAD.MOV.U32 R10, RZ, RZ, RZ ;  /* 0x000000ffff0aa224 */ /* 0x000fcc00078e00ff */
[----:B------:R-:W-:Y:S02]  /*28f0*/  DFMA R70, R70, R12, R70 ;  /* 0x0000000c4646722b */ /* 0x000fe40000000046 */
[----:B------:R-:W-:Y:S01]  /*2900*/  @!P2 DFMA R68, R68, 2, -R10 ;  /* 0x400000004444a82b */ /* 0x000fe2000000080a */
[----:B------:R-:W-:Y:S02]  /*2910*/  VIADD R12, R9, 0xffffffff ;  /* 0xffffffff090c7836 */ /* 0x000fe40000000000 */
[----:B------:R-:W-:-:S05]  /*2920*/  IMAD.MOV.U32 R10, RZ, RZ, R7 ;  /* 0x000000ffff0a7224 */ /* 0x000fca00078e0007 */
[----:B------:R-:W-:Y:S02]  /*2930*/  DMUL R72, R70, R68 ;  /* 0x0000004446487228 */ /* 0x000fe40000000000 */
[----:B------:R-:W-:-:S05]  /*2940*/  @!P2 LOP3.LUT R10, R69, 0x7ff00000, RZ, 0xc0, !PT ;  /* 0x7ff00000450aa812 */ /* 0x000fca00078ec0ff */
[----:B------:R-:W-:Y:S01]  /*2950*/  VIADD R11, R10, 0xffffffff ;  /* 0xffffffff0a0b7836 */ /* 0x000fe20000000000 */
[----:B------:R-:W-:-:S04]  /*2960*/  DFMA R80, R72, -R62, R68 ;  /* 0x8000003e4850722b */ /* 0x000fc80000000044 */
[----:B------:R-:W-:-:S04]  /*2970*/  ISETP.GT.U32.AND P0, PT, R11, 0x7feffffe, PT ;  /* 0x7feffffe0b00780c */ /* 0x000fc80003f04070 */
[----:B------:R-:W-:Y:S01]  /*2980*/  ISETP.GT.U32.OR P0, PT, R12, 0x7feffffe, P0 ;  /* 0x7feffffe0c00780c */ /* 0x000fe20000704470 */
[----:B------:R-:W-:-:S12]  /*2990*/  DFMA R80, R70, R80, R72 ;  /* 0x000000504650722b */ /* 0x000fd80000000048 */
[----:B------:R-:W-:Y:S05]  /*29a0*/  @P0 BRA `(.L_x_35) ;  /* 0x00000000006c0947 */ /* 0x000fea0003800000 */
[----:B------:R-:W-:-:S04]  /*29b0*/  LOP3.LUT R10, R65, 0x7ff00000, RZ, 0xc0, !PT ;  /* 0x7ff00000410a7812 */ /* 0x000fc800078ec0ff */
[CC--:B------:R-:W-:Y:S02]  /*29c0*/  VIADDMNMX R9, R7.reuse, -R10.reuse, 0xb9600000, !PT ;  /* 0xb960000007097446 */ /* 0x0c0fe4000780090a */
[----:B------:R-:W-:Y:S02]  /*29d0*/  ISETP.GE.U32.AND P0, PT, R7, R10, PT ;  /* 0x0000000a0700720c */ /* 0x000fe40003f06070 */
[----:B------:R-:W-:Y:S02]  /*29e0*/  VIMNMX R9, PT, PT, R9, 0x46a00000, PT ;  /* 0x46a0000009097848 */ /* 0x000fe40003fe0100 */
[----:B------:R-:W-:Y:S02]  /*29f0*/  SEL R8, R8, 0x63400000, !P0 ;  /* 0x6340000008087807 */ /* 0x000fe40004000000 */
[----:B------:R-:W-:-:S03]  /*2a00*/  MOV R10, RZ ;  /* 0x000000ff000a7202 */ /* 0x000fc60000000f00 */
[----:B------:R-:W-:-:S04]  /*2a10*/  IMAD.IADD R8, R9, 0x1, -R8 ;  /* 0x0000000109087824 */ /* 0x000fc800078e0a08 */
[----:B------:R-:W-:-:S06]  /*2a20*/  VIADD R11, R8, 0x7fe00000 ;  /* 0x7fe00000080b7836 */ /* 0x000fcc0000000000 */
[----:B------:R-:W-:-:S10]  /*2a30*/  DMUL R12, R80, R10 ;  /* 0x0000000a500c7228 */ /* 0x000fd40000000000 */
[----:B------:R-:W-:-:S13]  /*2a40*/  FSETP.GTU.AND P0, PT, |R13|, 1.469367938527859385e-39, PT ;  /* 0x001000000d00780b */ /* 0x000fda0003f0c200 */
[----:B------:R-:W-:Y:S05]  /*2a50*/  @P0 BRA `(.L_x_36) ;  /* 0x0000000000940947 */ /* 0x000fea0003800000 */
[----:B------:R-:W-:-:S06]  /*2a60*/  DFMA R62, R80, -R62, R68 ;  /* 0x8000003e503e722b */ /* 0x000fcc0000000044 */
[----:B------:R-:W-:-:S04]  /*2a70*/  IMAD.MOV.U32 R62, RZ, RZ, RZ ;  /* 0x000000ffff3e7224 */ /* 0x000fc800078e00ff */
[C---:B------:R-:W-:Y:S02]  /*2a80*/  FSETP.NEU.AND P0, PT, R63.reuse, RZ, PT ;  /* 0x000000ff3f00720b */ /* 0x040fe40003f0d000 */
[----:B------:R-:W-:-:S04]  /*2a90*/  LOP3.LUT R64, R63, 0x80000000, R65, 0x48, !PT ;  /* 0x800000003f407812 */ /* 0x000fc800078e4841 */
[----:B------:R-:W-:-:S07]  /*2aa0*/  LOP3.LUT R63, R64, R11, RZ, 0xfc, !PT ;  /* 0x0000000b403f7212 */ /* 0x000fce00078efcff */
[----:B------:R-:W-:Y:S05]  /*2ab0*/  @!P0 BRA `(.L_x_36) ;  /* 0x00000000007c8947 */ /* 0x000fea0003800000 */
[----:B------:R-:W-:Y:S01]  /*2ac0*/  IMAD.MOV R11, RZ, RZ, -R8 ;  /* 0x000000ffff0b7224 */ /* 0x000fe200078e0a08 */
[----:B------:R-:W-:Y:S01]  /*2ad0*/  IADD3 R8, PT, PT, -R8, -0x43300000, RZ ;  /* 0xbcd0000008087810 */ /* 0x000fe20007ffe1ff */
[----:B------:R-:W-:-:S06]  /*2ae0*/  IMAD.MOV.U32 R10, RZ, RZ, RZ ;  /* 0x000000ffff0a7224 */ /* 0x000fcc00078e00ff */
[----:B------:R-:W-:Y:S02]  /*2af0*/  DFMA R10, R12, -R10, R80 ;  /* 0x8000000a0c0a722b */ /* 0x000fe40000000050 */
[----:B------:R-:W-:-:S08]  /*2b00*/  DMUL.RP R80, R80, R62 ;  /* 0x0000003e50507228 */ /* 0x000fd00000008000 */
[----:B------:R-:W-:Y:S02]  /*2b10*/  FSETP.NEU.AND P0, PT, |R11|, R8, PT ;  /* 0x000000080b00720b */ /* 0x000fe40003f0d200 */
[----:B------:R-:W-:Y:S02]  /*2b20*/  LOP3.LUT R7, R81, R64, RZ, 0x3c, !PT ;  /* 0x0000004051077212 */ /* 0x000fe400078e3cff */
[----:B------:R-:W-:Y:S02]  /*2b30*/  FSEL R12, R80, R12, !P0 ;  /* 0x0000000c500c7208 */ /* 0x000fe40004000000 */
[----:B------:R-:W-:Y:S01]  /*2b40*/  FSEL R13, R7, R13, !P0 ;  /* 0x0000000d070d7208 */ /* 0x000fe20004000000 */
[----:B------:R-:W-:Y:S06]  /*2b50*/  BRA `(.L_x_36) ;  /* 0x0000000000547947 */ /* 0x000fec0003800000 */
.L_x_35:
[----:B------:R-:W-:-:S14]  /*2b60*/  DSETP.NAN.AND P0, PT, R66, R66, PT ;  /* 0x000000424200722a */ /* 0x000fdc0003f08000 */
[----:B------:R-:W-:Y:S05]  /*2b70*/  @P0 BRA `(.L_x_37) ;  /* 0x0000000000440947 */ /* 0x000fea0003800000 */
[----:B------:R-:W-:-:S14]  /*2b80*/  DSETP.NAN.AND P0, PT, R64, R64, PT ;  /* 0x000000404000722a */ /* 0x000fdc0003f08000 */
[----:B------:R-:W-:Y:S05]  /*2b90*/  @P0 BRA `(.L_x_38) ;  /* 0x0000000000300947 */ /* 0x000fea0003800000 */
[----:B------:R-:W-:Y:S01]  /*2ba0*/  ISETP.NE.AND P0, PT, R10, R9, PT ;  /* 0x000000090a00720c */ /* 0x000fe20003f05270 */
[----:B------:R-:W-:Y:S02]  /*2bb0*/  IMAD.MOV.U32 R12, RZ, RZ, 0x0 ;  /* 0x00000000ff0c7424 */ /* 0x000fe400078e00ff */
[----:B------:R-:W-:-:S10]  /*2bc0*/  IMAD.MOV.U32 R13, RZ, RZ, -0x80000 ;  /* 0xfff80000ff0d7424 */ /* 0x000fd400078e00ff */
[----:B------:R-:W-:Y:S05]  /*2bd0*/  @!P0 BRA `(.L_x_36) ;  /* 0x0000000000348947 */ /* 0x000fea0003800000 */
[----:B------:R-:W-:Y:S02]  /*2be0*/  ISETP.NE.AND P0, PT, R10, 0x7ff00000, PT ;  /* 0x7ff000000a00780c */ /* 0x000fe40003f05270 */
[----:B------:R-:W-:Y:S02]  /*2bf0*/  LOP3.LUT R13, R67, 0x80000000, R65, 0x48, !PT ;  /* 0x80000000430d7812 */ /* 0x000fe400078e4841 */
[----:B------:R-:W-:-:S13]  /*2c00*/  ISETP.EQ.OR P0, PT, R9, RZ, !P0 ;  /* 0x000000ff0900720c */ /* 0x000fda0004702670 */
[----:B------:R-:W-:Y:S01]  /*2c10*/  @P0 LOP3.LUT R7, R13, 0x7ff00000, RZ, 0xfc, !PT ;  /* 0x7ff000000d070812 */ /* 0x000fe200078efcff */
[----:B------:R-:W-:Y:S02]  /*2c20*/  @!P0 IMAD.MOV.U32 R12, RZ, RZ, RZ ;  /* 0x000000ffff0c8224 */ /* 0x000fe400078e00ff */
[----:B------:R-:W-:Y:S01]  /*2c30*/  @P0 IMAD.MOV.U32 R12, RZ, RZ, RZ ;  /* 0x000000ffff0c0224 */ /* 0x000fe200078e00ff */
[----:B------:R-:W-:Y:S01]  /*2c40*/  @P0 MOV R13, R7 ;  /* 0x00000007000d0202 */ /* 0x000fe20000000f00 */
[----:B------:R-:W-:Y:S06]  /*2c50*/  BRA `(.L_x_36) ;  /* 0x0000000000147947 */ /* 0x000fec0003800000 */
.L_x_38:
[----:B------:R-:W-:Y:S01]  /*2c60*/  LOP3.LUT R13, R65, 0x80000, RZ, 0xfc, !PT ;  /* 0x00080000410d7812 */ /* 0x000fe200078efcff */
[----:B------:R-:W-:Y:S01]  /*2c70*/  IMAD.MOV.U32 R12, RZ, RZ, R64 ;  /* 0x000000ffff0c7224 */ /* 0x000fe200078e0040 */
[----:B------:R-:W-:Y:S06]  /*2c80*/  BRA `(.L_x_36) ;  /* 0x0000000000087947 */ /* 0x000fec0003800000 */
.L_x_37:
[----:B------:R-:W-:Y:S01]  /*2c90*/  LOP3.LUT R13, R67, 0x80000, RZ, 0xfc, !PT ;  /* 0x00080000430d7812 */ /* 0x000fe200078efcff */
[----:B------:R-:W-:-:S07]  /*2ca0*/  IMAD.MOV.U32 R12, RZ, RZ, R66 ;  /* 0x000000ffff0c7224 */ /* 0x000fce00078e0042 */
.L_x_36:
[----:B------:R-:W-:Y:S05]  /*2cb0*/  BSYNC.RECONVERGENT B2 ;  /* 0x0000000000027941 */ /* 0x000fea0003800200 */
.L_x_34:
[----:B------:R-:W-:-:S04]  /*2cc0*/  IMAD.MOV.U32 R7, RZ, RZ, 0x0 ;  /* 0x00000000ff077424 */ /* 0x000fc800078e00ff */
[----:B------:R-:W-:Y:S05]  /*2cd0*/  RET.REL.NODEC R6 `(_Z23geokerr_improved_kernelPKdS0_S0_S0_S0_S0_PdS1_S1_S1_iid) ;  /* 0xffffffd006c87950 */ /* 0x000fea0003c3ffff */
        .weak           $__internal_1_$__cuda_sm20_dsqrt_rn_f64_mediumpath_v1
        .type           $__internal_1_$__cuda_sm20_dsqrt_rn_f64_mediumpath_v1,@function
        .size           $__internal_1_$__cuda_sm20_dsqrt_rn_f64_mediumpath_v1,(.L_x_45 - $__internal_1_$__cuda_sm20_dsqrt_rn_f64_mediumpath_v1)
$__internal_1_$__cuda_sm20_dsqrt_rn_f64_mediumpath_v1:
[----:B------:R-:W-:Y:S01]  /*2ce0*/  ISETP.GE.U32.AND P0, PT, R64, -0x3400000, PT ;  /* 0xfcc000004000780c */ /* 0x000fe20003f06070 */
[----:B------:R-:W-:-:S12]  /*2cf0*/  BSSY.RECONVERGENT B2, `(.L_x_39) ;  /* 0x0000023000027945 */ /* 0x000fd80003800200 */
[----:B------:R-:W-:Y:S05]  /*2d00*/  @!P0 BRA `(.L_x_40) ;  /* 0x0000000000208947 */ /* 0x000fea0003800000 */
[----:B------:R-:W-:-:S10]  /*2d10*/  DFMA.RM R6, R12, R6, R62 ;  /* 0x000000060c06722b */ /* 0x000fd4000000403e */
[----:B------:R-:W-:-:S05]  /*2d20*/  IADD3 R12, P0, PT, R6, 0x1, RZ ;  /* 0x00000001060c7810 */ /* 0x000fca0007f1e0ff */
[----:B------:R-:W-:-:S06]  /*2d30*/  IMAD.X R13, RZ, RZ, R7, P0 ;  /* 0x000000ffff0d7224 */ /* 0x000fcc00000e0607 */
[----:B------:R-:W-:-:S08]  /*2d40*/  DFMA.RP R10, -R6, R12, R10 ;  /* 0x0000000c060a722b */ /* 0x000fd0000000810a */
[----:B------:R-:W-:-:S06]  /*2d50*/  DSETP.GT.AND P0, PT, R10, RZ, PT ;  /* 0x000000ff0a00722a */ /* 0x000fcc0003f04000 */
[----:B------:R-:W-:Y:S02]  /*2d60*/  FSEL R6, R12, R6, P0 ;  /* 0x000000060c067208 */ /* 0x000fe40000000000 */
[----:B------:R-:W-:Y:S01]  /*2d70*/  FSEL R7, R13, R7, P0 ;  /* 0x000000070d077208 */ /* 0x000fe20000000000 */
[----:B------:R-:W-:Y:S06]  /*2d80*/  BRA `(.L_x_41) ;  /* 0x0000000000647947 */ /* 0x000fec0003800000 */
.L_x_40:
[----:B------:R-:W-:-:S14]  /*2d90*/  DSETP.NE.AND P0, PT, R10, RZ, PT ;  /* 0x000000ff0a00722a */ /* 0x000fdc0003f05000 */
[----:B------:R-:W-:Y:S05]  /*2da0*/  @!P0 BRA `(.L_x_42) ;  /* 0x0000000000588947 */ /* 0x000fea0003800000 */
[----:B------:R-:W-:-:S13]  /*2db0*/  ISETP.GE.AND P0, PT, R11, RZ, PT ;  /* 0x000000ff0b00720c */ /* 0x000fda0003f06270 */
[----:B------:R-:W-:Y:S02]  /*2dc0*/  @!P0 IMAD.MOV.U32 R6, RZ, RZ, 0x0 ;  /* 0x00000000ff068424 */ /* 0x000fe400078e00ff */
[----:B------:R-:W-:Y:S01]  /*2dd0*/  @!P0 IMAD.MOV.U32 R7, RZ, RZ, -0x80000 ;  /* 0xfff80000ff078424 */ /* 0x000fe200078e00ff */
[----:B------:R-:W-:Y:S06]  /*2de0*/  @!P0 BRA `(.L_x_41) ;  /* 0x00000000004c8947 */ /* 0x000fec0003800000 */
[----:B------:R-:W-:-:S13]  /*2df0*/  ISETP.GT.AND P0, PT, R11, 0x7fefffff, PT ;  /* 0x7fefffff0b00780c */ /* 0x000fda0003f04270 */
[----:B------:R-:W-:Y:S05]  /*2e00*/  @P0 BRA `(.L_x_42) ;  /* 0x0000000000400947 */ /* 0x000fea0003800000 */
[----:B------:R-:W-:Y:S01]  /*2e10*/  DMUL R10, R10, 8.11296384146066816958e+31 ;  /* 0x469000000a0a7828 */ /* 0x000fe20000000000 */
[----:B------:R-:W-:Y:S01]  /*2e20*/  IMAD.MOV.U32 R6, RZ, RZ, RZ ;  /* 0x000000ffff067224 */ /* 0x000fe200078e00ff */
[----:B------:R-:W-:Y:S01]  /*2e30*/  MOV R62, 0x0 ;  /* 0x00000000003e7802 */ /* 0x000fe20000000f00 */
[----:B------:R-:W-:-:S03]  /*2e40*/  IMAD.MOV.U32 R63, RZ, RZ, 0x3fd80000 ;  /* 0x3fd80000ff3f7424 */ /* 0x000fc600078e00ff */
[----:B------:R-:W0:Y:S02]  /*2e50*/  MUFU.RSQ64H R7, R11 ;  /* 0x0000000b00077308 */ /* 0x000e240000001c00 */
[----:B0-----:R-:W-:-:S08]  /*2e60*/  DMUL R12, R6, R6 ;  /* 0x00000006060c7228 */ /* 0x001fd00000000000 */
[----:B------:R-:W-:-:S08]  /*2e70*/  DFMA R12, R10, -R12, 1 ;  /* 0x3ff000000a0c742b */ /* 0x000fd0000000080c */
[----:B------:R-:W-:Y:S02]  /*2e80*/  DFMA R62, R12, R62, 0.5 ;  /* 0x3fe000000c3e742b */ /* 0x000fe4000000003e */
[----:B------:R-:W-:-:S08]  /*2e90*/  DMUL R12, R6, R12 ;  /* 0x0000000c060c7228 */ /* 0x000fd00000000000 */
[----:B------:R-:W-:-:S08]  /*2ea0*/  DFMA R12, R62, R12, R6 ;  /* 0x0000000c3e0c722b */ /* 0x000fd00000000006 */
[----:B------:R-:W-:Y:S02]  /*2eb0*/  DMUL R6, R10, R12 ;  /* 0x0000000c0a067228 */ /* 0x000fe40000000000 */
[----:B------:R-:W-:-:S06]  /*2ec0*/  VIADD R13, R13, 0xfff00000 ;  /* 0xfff000000d0d7836 */ /* 0x000fcc0000000000 */
[----:B------:R-:W-:-:S08]  /*2ed0*/  DFMA R62, R6, -R6, R10 ;  /* 0x80000006063e722b */ /* 0x000fd0000000000a */
[----:B------:R-:W-:-:S10]  /*2ee0*/  DFMA R6, R12, R62, R6 ;  /* 0x0000003e0c06722b */ /* 0x000fd40000000006 */
[----:B------:R-:W-:Y:S01]  /*2ef0*/  VIADD R7, R7, 0xfcb00000 ;  /* 0xfcb0000007077836 */ /* 0x000fe20000000000 */
[----:B------:R-:W-:Y:S06]  /*2f00*/  BRA `(.L_x_41) ;  /* 0x0000000000047947 */ /* 0x000fec0003800000 */
.L_x_42:
[----:B------:R-:W-:-:S11]  /*2f10*/  DADD R6, R10, R10 ;  /* 0x000000000a067229 */ /* 0x000fd6000000000a */
.L_x_41:
[----:B------:R-:W-:Y:S05]  /*2f20*/  BSYNC.RECONVERGENT B2 ;  /* 0x0000000000027941 */ /* 0x000fea0003800200 */
.L_x_39:
[----:B------:R-:W-:Y:S02]  /*2f30*/  IMAD.MOV.U32 R9, RZ, RZ, 0x0 ;  /* 0x00000000ff097424 */ /* 0x000fe400078e00ff */
[----:B------:R-:W-:Y:S02]  /*2f40*/  IMAD.MOV.U32 R66, RZ, RZ, R6 ;  /* 0x000000ffff427224 */ /* 0x000fe400078e0006 */
[----:B------:R-:W-:Y:S01]  /*2f50*/  IMAD.MOV.U32 R67, RZ, RZ, R7 ;  /* 0x000000ffff437224 */ /* 0x000fe200078e0007 */
[----:B------:R-:W-:Y:S06]  /*2f60*/  RET.REL.NODEC R8 `(_Z23geokerr_improved_kernelPKdS0_S0_S0_S0_S0_PdS1_S1_S1_iid) ;  /* 0xffffffd008247950 */ /* 0x000fec0003c3ffff */
.L_x_43:
[----:B------:R-:W-:-:S00]  /*2f70*/  BRA `(.L_x_43) ;  /* 0xfffffffc00fc7947 */ /* 0x000fc0000383ffff */
[----:B------:R-:W-:-:S00]  /*2f80*/  NOP ;  /* 0x0000000000007918 */ /* 0x000fc00000000000 */
[----:B------:R-:W-:-:S00]  /*2f90*/  NOP ;  /* 0x0000000000007918 */ /* 0x000fc00000000000 */
[----:B------:R-:W-:-:S00]  /*2fa0*/  NOP ;  /* 0x0000000000007918 */ /* 0x000fc00000000000 */
[----:B------:R-:W-:-:S00]  /*2fb0*/  NOP ;  /* 0x0000000000007918 */ /* 0x000fc00000000000 */
[----:B------:R-:W-:-:S00]  /*2fc0*/  NOP ;  /* 0x0000000000007918 */ /* 0x000fc00000000000 */
[----:B------:R-:W-:-:S00]  /*2fd0*/  NOP ;  /* 0x0000000000007918 */ /* 0x000fc00000000000 */
[----:B------:R-:W-:-:S00]  /*2fe0*/  NOP ;  /* 0x0000000000007918 */ /* 0x000fc00000000000 */
[----:B------:R-:W-:-:S00]  /*2ff0*/  NOP ;  /* 0x0000000000007918 */ /* 0x000fc00000000000 */
.L_x_45:


//--------------------- .nv.shared.reserved.0     --------------------------
	.section	.nv.shared.reserved.0,"aw",@nobits
	.weak		__nv_reservedSMEM_offset_0_alias
	.size		__nv_reservedSMEM_offset_0_alias, 0, 64
	.other		__nv_reservedSMEM_offset_0_alias,@"STO_CUDA_RESERVED_SHARED STV_DEFAULT"
__nv_reservedSMEM_offset_0_alias:
	.zero		0
	.zero		64


//--------------------- .nv.constant0._Z23geokerr_improved_kernelPKdS0_S0_S0_S0_S0_PdS1_S1_S1_iid --------------------------
	.section	.nv.constant0._Z23geokerr_improved_kernelPKdS0_S0_S0_S0_S0_PdS1_S1_S1_iid,"a",@progbits
	.sectionflags	@""
	.align	4
.nv.constant0._Z23geokerr_improved_kernelPKdS0_S0_S0_S0_S0_PdS1_S1_S1_iid:
	.zero		992


//--------------------- SYMBOLS --------------------------

	.type		.nv.reservedSmem.offset0,@object
	.size		.nv.reservedSmem.offset0,0x4
